//
// Generated by NVIDIA NVVM Compiler
//
// Compiler Build ID: CL-36424714
// Cuda compilation tools, release 13.0, V13.0.88
// Based on NVVM 20.0.0
//

.version 9.0
.target sm_100
.address_size 64

	// .globl	_Z6initV2IiEvPT_S0_i
.shared .align 4 .b8 _ZZ11blockReduceI5SumOpfET0_S1_E6shared[128];

.visible .entry _Z6initV2IiEvPT_S0_i(
	.param .u64 .ptr .align 1 _Z6initV2IiEvPT_S0_i_param_0,
	.param .u32 _Z6initV2IiEvPT_S0_i_param_1,
	.param .u32 _Z6initV2IiEvPT_S0_i_param_2
)
{
	.reg .pred 	%p<2>;
	.reg .b32 	%r<7>;
	.reg .b64 	%rd<5>;

	ld.param.u64 	%rd1, [_Z6initV2IiEvPT_S0_i_param_0];
	ld.param.u32 	%r2, [_Z6initV2IiEvPT_S0_i_param_1];
	ld.param.u32 	%r3, [_Z6initV2IiEvPT_S0_i_param_2];
	mov.u32 	%r4, %tid.x;
	mov.u32 	%r5, %ctaid.x;
	mov.u32 	%r6, %ntid.x;
	mad.lo.s32 	%r1, %r5, %r6, %r4;
	setp.ge.s32 	%p1, %r1, %r3;
	@%p1 bra 	$L__BB0_2;
	cvta.to.global.u64 	%rd2, %rd1;
	mul.wide.s32 	%rd3, %r1, 4;
	add.s64 	%rd4, %rd2, %rd3;
	st.global.u32 	[%rd4], %r2;
$L__BB0_2:
	ret;

}
	// .globl	_Z11vec1DReduceI5SumOpEvPfS1_i
.visible .entry _Z11vec1DReduceI5SumOpEvPfS1_i(
	.param .u64 .ptr .align 1 _Z11vec1DReduceI5SumOpEvPfS1_i_param_0,
	.param .u64 .ptr .align 1 _Z11vec1DReduceI5SumOpEvPfS1_i_param_1,
	.param .u32 _Z11vec1DReduceI5SumOpEvPfS1_i_param_2
)
{
	.reg .pred 	%p<16>;
	.reg .b32 	%r<39>;
	.reg .b32 	%f<33>;
	.reg .b64 	%rd<9>;

	ld.param.u64 	%rd2, [_Z11vec1DReduceI5SumOpEvPfS1_i_param_0];
	ld.param.u64 	%rd3, [_Z11vec1DReduceI5SumOpEvPfS1_i_param_1];
	ld.param.u32 	%r9, [_Z11vec1DReduceI5SumOpEvPfS1_i_param_2];
	mov.u32 	%r1, %ntid.x;
	mov.u32 	%r2, %ctaid.x;
	mov.u32 	%r3, %tid.x;
	mad.lo.s32 	%r38, %r1, %r2, %r3;
	setp.ge.s32 	%p1, %r38, %r9;
	mov.f32 	%f31, 0f00000000;
	@%p1 bra 	$L__BB1_3;
	mov.u32 	%r10, %nctaid.x;
	mul.lo.s32 	%r5, %r1, %r10;
	cvta.to.global.u64 	%rd1, %rd2;
	mov.f32 	%f31, 0f00000000;
$L__BB1_2:
	mul.wide.s32 	%rd4, %r38, 4;
	add.s64 	%rd5, %rd1, %rd4;
	ld.global.f32 	%f10, [%rd5];
	add.f32 	%f31, %f31, %f10;
	add.s32 	%r38, %r38, %r5;
	setp.lt.s32 	%p2, %r38, %r9;
	@%p2 bra 	$L__BB1_2;
$L__BB1_3:
	bar.sync 	0;
	and.b32  	%r8, %r3, 31;
	mov.b32 	%r11, %f31;
	shfl.sync.bfly.b32	%r12|%p3, %r11, 16, 31, -1;
	mov.b32 	%f11, %r12;
	add.f32 	%f12, %f31, %f11;
	mov.b32 	%r13, %f12;
	shfl.sync.bfly.b32	%r14|%p4, %r13, 8, 31, -1;
	mov.b32 	%f13, %r14;
	add.f32 	%f14, %f12, %f13;
	mov.b32 	%r15, %f14;
	shfl.sync.bfly.b32	%r16|%p5, %r15, 4, 31, -1;
	mov.b32 	%f15, %r16;
	add.f32 	%f16, %f14, %f15;
	mov.b32 	%r17, %f16;
	shfl.sync.bfly.b32	%r18|%p6, %r17, 2, 31, -1;
	mov.b32 	%f17, %r18;
	add.f32 	%f18, %f16, %f17;
	mov.b32 	%r19, %f18;
	shfl.sync.bfly.b32	%r20|%p7, %r19, 1, 31, -1;
	mov.b32 	%f19, %r20;
	add.f32 	%f4, %f18, %f19;
	setp.ne.s32 	%p8, %r8, 0;
	@%p8 bra 	$L__BB1_5;
	shr.u32 	%r21, %r3, 3;
	mov.u32 	%r22, _ZZ11blockReduceI5SumOpfET0_S1_E6shared;
	add.s32 	%r23, %r22, %r21;
	st.shared.f32 	[%r23], %f4;
$L__BB1_5:
	bar.sync 	0;
	shr.u32 	%r24, %r1, 5;
	setp.ge.u32 	%p9, %r3, %r24;
	mov.f32 	%f32, 0f00000000;
	@%p9 bra 	$L__BB1_7;
	shl.b32 	%r25, %r8, 2;
	mov.u32 	%r26, _ZZ11blockReduceI5SumOpfET0_S1_E6shared;
	add.s32 	%r27, %r26, %r25;
	ld.shared.f32 	%f32, [%r27];
$L__BB1_7:
	mov.b32 	%r28, %f32;
	shfl.sync.bfly.b32	%r29|%p10, %r28, 16, 31, -1;
	mov.b32 	%f21, %r29;
	add.f32 	%f22, %f32, %f21;
	mov.b32 	%r30, %f22;
	shfl.sync.bfly.b32	%r31|%p11, %r30, 8, 31, -1;
	mov.b32 	%f23, %r31;
	add.f32 	%f24, %f22, %f23;
	mov.b32 	%r32, %f24;
	shfl.sync.bfly.b32	%r33|%p12, %r32, 4, 31, -1;
	mov.b32 	%f25, %r33;
	add.f32 	%f26, %f24, %f25;
	mov.b32 	%r34, %f26;
	shfl.sync.bfly.b32	%r35|%p13, %r34, 2, 31, -1;
	mov.b32 	%f27, %r35;
	add.f32 	%f28, %f26, %f27;
	mov.b32 	%r36, %f28;
	shfl.sync.bfly.b32	%r37|%p14, %r36, 1, 31, -1;
	mov.b32 	%f29, %r37;
	add.f32 	%f7, %f28, %f29;
	setp.ne.s32 	%p15, %r3, 0;
	@%p15 bra 	$L__BB1_9;
	cvta.to.global.u64 	%rd6, %rd3;
	mul.wide.u32 	%rd7, %r2, 4;
	add.s64 	%rd8, %rd6, %rd7;
	st.global.f32 	[%rd8], %f7;
$L__BB1_9:
	ret;

}
	// .globl	_Z27calClustersDistPackedkernelIfLi1EEvPKT_S2_PiPfS3_ii
.visible .entry _Z27calClustersDistPackedkernelIfLi1EEvPKT_S2_PiPfS3_ii(
	.param .u64 .ptr .align 1 _Z27calClustersDistPackedkernelIfLi1EEvPKT_S2_PiPfS3_ii_param_0,
	.param .u64 .ptr .align 1 _Z27calClustersDistPackedkernelIfLi1EEvPKT_S2_PiPfS3_ii_param_1,
	.param .u64 .ptr .align 1 _Z27calClustersDistPackedkernelIfLi1EEvPKT_S2_PiPfS3_ii_param_2,
	.param .u64 .ptr .align 1 _Z27calClustersDistPackedkernelIfLi1EEvPKT_S2_PiPfS3_ii_param_3,
	.param .u64 .ptr .align 1 _Z27calClustersDistPackedkernelIfLi1EEvPKT_S2_PiPfS3_ii_param_4,
	.param .u32 _Z27calClustersDistPackedkernelIfLi1EEvPKT_S2_PiPfS3_ii_param_5,
	.param .u32 _Z27calClustersDistPackedkernelIfLi1EEvPKT_S2_PiPfS3_ii_param_6
)
{
	.reg .pred 	%p<19>;
	.reg .b32 	%r<53>;
	.reg .b32 	%f<43>;
	.reg .b64 	%rd<23>;

	ld.param.u64 	%rd4, [_Z27calClustersDistPackedkernelIfLi1EEvPKT_S2_PiPfS3_ii_param_0];
	ld.param.u64 	%rd5, [_Z27calClustersDistPackedkernelIfLi1EEvPKT_S2_PiPfS3_ii_param_1];
	ld.param.u64 	%rd6, [_Z27calClustersDistPackedkernelIfLi1EEvPKT_S2_PiPfS3_ii_param_2];
	ld.param.u64 	%rd7, [_Z27calClustersDistPackedkernelIfLi1EEvPKT_S2_PiPfS3_ii_param_3];
	ld.param.u64 	%rd8, [_Z27calClustersDistPackedkernelIfLi1EEvPKT_S2_PiPfS3_ii_param_4];
	ld.param.u32 	%r14, [_Z27calClustersDistPackedkernelIfLi1EEvPKT_S2_PiPfS3_ii_param_5];
	ld.param.u32 	%r15, [_Z27calClustersDistPackedkernelIfLi1EEvPKT_S2_PiPfS3_ii_param_6];
	setp.lt.s32 	%p1, %r15, 1;
	mov.f32 	%f42, 0f4E6E6B28;
	@%p1 bra 	$L__BB2_10;
	cvta.to.global.u64 	%rd9, %rd4;
	mov.u32 	%r19, %ctaid.x;
	mul.lo.s32 	%r20, %r14, %r19;
	mul.wide.s32 	%rd10, %r20, 4;
	add.s64 	%rd1, %rd9, %rd10;
	mov.u32 	%r1, %tid.x;
	mov.u32 	%r2, %ntid.x;
	and.b32  	%r3, %r1, 31;
	shr.u32 	%r21, %r1, 3;
	mov.u32 	%r22, _ZZ11blockReduceI5SumOpfET0_S1_E6shared;
	add.s32 	%r4, %r22, %r21;
	shr.u32 	%r5, %r2, 5;
	shl.b32 	%r23, %r1, 2;
	and.b32  	%r24, %r23, 124;
	add.s32 	%r6, %r22, %r24;
	cvta.to.global.u64 	%rd2, %rd5;
	mov.f32 	%f42, 0f4E6E6B28;
	mov.b32 	%r49, 0;
$L__BB2_2:
	setp.ge.s32 	%p2, %r1, %r14;
	mov.f32 	%f40, 0f00000000;
	@%p2 bra 	$L__BB2_5;
	mul.lo.s32 	%r25, %r49, %r14;
	mul.wide.s32 	%rd11, %r25, 4;
	add.s64 	%rd3, %rd2, %rd11;
	mov.f32 	%f40, 0f00000000;
	mov.u32 	%r51, %r1;
$L__BB2_4:
	mul.wide.s32 	%rd12, %r51, 4;
	add.s64 	%rd13, %rd1, %rd12;
	ld.global.f32 	%f14, [%rd13];
	add.s64 	%rd14, %rd3, %rd12;
	ld.global.f32 	%f15, [%rd14];
	sub.f32 	%f16, %f14, %f15;
	fma.rn.f32 	%f40, %f16, %f16, %f40;
	add.s32 	%r51, %r51, %r2;
	setp.lt.s32 	%p3, %r51, %r14;
	@%p3 bra 	$L__BB2_4;
$L__BB2_5:
	setp.ne.s32 	%p4, %r3, 0;
	bar.sync 	0;
	mov.b32 	%r26, %f40;
	shfl.sync.bfly.b32	%r27|%p5, %r26, 16, 31, -1;
	mov.b32 	%f17, %r27;
	add.f32 	%f18, %f40, %f17;
	mov.b32 	%r28, %f18;
	shfl.sync.bfly.b32	%r29|%p6, %r28, 8, 31, -1;
	mov.b32 	%f19, %r29;
	add.f32 	%f20, %f18, %f19;
	mov.b32 	%r30, %f20;
	shfl.sync.bfly.b32	%r31|%p7, %r30, 4, 31, -1;
	mov.b32 	%f21, %r31;
	add.f32 	%f22, %f20, %f21;
	mov.b32 	%r32, %f22;
	shfl.sync.bfly.b32	%r33|%p8, %r32, 2, 31, -1;
	mov.b32 	%f23, %r33;
	add.f32 	%f24, %f22, %f23;
	mov.b32 	%r34, %f24;
	shfl.sync.bfly.b32	%r35|%p9, %r34, 1, 31, -1;
	mov.b32 	%f25, %r35;
	add.f32 	%f5, %f24, %f25;
	@%p4 bra 	$L__BB2_7;
	st.shared.f32 	[%r4], %f5;
$L__BB2_7:
	setp.ge.u32 	%p10, %r1, %r5;
	bar.sync 	0;
	mov.f32 	%f41, 0f00000000;
	@%p10 bra 	$L__BB2_9;
	ld.shared.f32 	%f41, [%r6];
$L__BB2_9:
	mov.b32 	%r36, %f41;
	shfl.sync.bfly.b32	%r37|%p11, %r36, 16, 31, -1;
	mov.b32 	%f27, %r37;
	add.f32 	%f28, %f41, %f27;
	mov.b32 	%r38, %f28;
	shfl.sync.bfly.b32	%r39|%p12, %r38, 8, 31, -1;
	mov.b32 	%f29, %r39;
	add.f32 	%f30, %f28, %f29;
	mov.b32 	%r40, %f30;
	shfl.sync.bfly.b32	%r41|%p13, %r40, 4, 31, -1;
	mov.b32 	%f31, %r41;
	add.f32 	%f32, %f30, %f31;
	mov.b32 	%r42, %f32;
	shfl.sync.bfly.b32	%r43|%p14, %r42, 2, 31, -1;
	mov.b32 	%f33, %r43;
	add.f32 	%f34, %f32, %f33;
	mov.b32 	%r44, %f34;
	shfl.sync.bfly.b32	%r45|%p15, %r44, 1, 31, -1;
	mov.b32 	%f35, %r45;
	add.f32 	%f36, %f34, %f35;
	setp.lt.f32 	%p16, %f36, %f42;
	selp.f32 	%f42, %f36, %f42, %p16;
	selp.b32 	%r52, %r49, %r52, %p16;
	add.s32 	%r49, %r49, 1;
	setp.ne.s32 	%p17, %r49, %r15;
	@%p17 bra 	$L__BB2_2;
$L__BB2_10:
	mov.u32 	%r46, %tid.x;
	setp.ne.s32 	%p18, %r46, 0;
	@%p18 bra 	$L__BB2_12;
	mov.u32 	%r47, %ctaid.x;
	cvta.to.global.u64 	%rd15, %rd6;
	mul.wide.u32 	%rd16, %r47, 4;
	add.s64 	%rd17, %rd15, %rd16;
	st.global.u32 	[%rd17], %r52;
	sqrt.rn.f32 	%f37, %f42;
	cvta.to.global.u64 	%rd18, %rd7;
	add.s64 	%rd19, %rd18, %rd16;
	st.global.f32 	[%rd19], %f37;
	cvta.to.global.u64 	%rd20, %rd8;
	mul.wide.s32 	%rd21, %r52, 4;
	add.s64 	%rd22, %rd20, %rd21;
	atom.global.add.u32 	%r48, [%rd22], 1;
$L__BB2_12:
	ret;

}
	// .globl	_Z27calClustersDistPackedkernelIfLi4EEvPKT_S2_PiPfS3_ii
.visible .entry _Z27calClustersDistPackedkernelIfLi4EEvPKT_S2_PiPfS3_ii(
	.param .u64 .ptr .align 1 _Z27calClustersDistPackedkernelIfLi4EEvPKT_S2_PiPfS3_ii_param_0,
	.param .u64 .ptr .align 1 _Z27calClustersDistPackedkernelIfLi4EEvPKT_S2_PiPfS3_ii_param_1,
	.param .u64 .ptr .align 1 _Z27calClustersDistPackedkernelIfLi4EEvPKT_S2_PiPfS3_ii_param_2,
	.param .u64 .ptr .align 1 _Z27calClustersDistPackedkernelIfLi4EEvPKT_S2_PiPfS3_ii_param_3,
	.param .u64 .ptr .align 1 _Z27calClustersDistPackedkernelIfLi4EEvPKT_S2_PiPfS3_ii_param_4,
	.param .u32 _Z27calClustersDistPackedkernelIfLi4EEvPKT_S2_PiPfS3_ii_param_5,
	.param .u32 _Z27calClustersDistPackedkernelIfLi4EEvPKT_S2_PiPfS3_ii_param_6
)
{
	.reg .pred 	%p<24>;
	.reg .b32 	%r<86>;
	.reg .b32 	%f<156>;
	.reg .b64 	%rd<43>;

	ld.param.u64 	%rd9, [_Z27calClustersDistPackedkernelIfLi4EEvPKT_S2_PiPfS3_ii_param_0];
	ld.param.u64 	%rd10, [_Z27calClustersDistPackedkernelIfLi4EEvPKT_S2_PiPfS3_ii_param_1];
	ld.param.u64 	%rd11, [_Z27calClustersDistPackedkernelIfLi4EEvPKT_S2_PiPfS3_ii_param_2];
	ld.param.u64 	%rd12, [_Z27calClustersDistPackedkernelIfLi4EEvPKT_S2_PiPfS3_ii_param_3];
	ld.param.u64 	%rd13, [_Z27calClustersDistPackedkernelIfLi4EEvPKT_S2_PiPfS3_ii_param_4];
	ld.param.u32 	%r30, [_Z27calClustersDistPackedkernelIfLi4EEvPKT_S2_PiPfS3_ii_param_5];
	ld.param.u32 	%r31, [_Z27calClustersDistPackedkernelIfLi4EEvPKT_S2_PiPfS3_ii_param_6];
	setp.lt.s32 	%p1, %r31, 1;
	mov.f32 	%f155, 0f4E6E6B28;
	@%p1 bra 	$L__BB3_15;
	cvta.to.global.u64 	%rd14, %rd9;
	mov.u32 	%r35, %ctaid.x;
	mul.lo.s32 	%r36, %r30, %r35;
	mul.wide.s32 	%rd15, %r36, 4;
	add.s64 	%rd1, %rd14, %rd15;
	shr.s32 	%r37, %r30, 31;
	shr.u32 	%r38, %r37, 30;
	add.s32 	%r39, %r30, %r38;
	shr.s32 	%r1, %r39, 2;
	mov.u32 	%r2, %tid.x;
	mov.u32 	%r3, %ntid.x;
	and.b32  	%r4, %r2, 31;
	shr.u32 	%r40, %r2, 3;
	mov.u32 	%r41, _ZZ11blockReduceI5SumOpfET0_S1_E6shared;
	add.s32 	%r5, %r41, %r40;
	shl.b32 	%r42, %r2, 2;
	and.b32  	%r43, %r42, 124;
	add.s32 	%r6, %r41, %r43;
	add.s32 	%r7, %r2, %r3;
	max.s32 	%r44, %r1, %r7;
	setp.lt.s32 	%p2, %r7, %r1;
	selp.u32 	%r45, 1, 0, %p2;
	add.s32 	%r46, %r7, %r45;
	sub.s32 	%r47, %r44, %r46;
	div.u32 	%r48, %r47, %r3;
	add.s32 	%r8, %r48, %r45;
	and.b32  	%r9, %r8, 3;
	mul.wide.u32 	%rd16, %r2, 16;
	add.s64 	%rd2, %rd1, %rd16;
	mul.wide.s32 	%rd17, %r3, 16;
	add.s64 	%rd3, %rd2, %rd17;
	add.s32 	%r10, %r7, %r3;
	add.s64 	%rd4, %rd3, %rd17;
	shl.b32 	%r11, %r3, 2;
	cvta.to.global.u64 	%rd5, %rd10;
	mov.f32 	%f155, 0f4E6E6B28;
	mov.b32 	%r78, 0;
$L__BB3_2:
	setp.ge.s32 	%p3, %r2, %r1;
	mov.f32 	%f153, 0f00000000;
	@%p3 bra 	$L__BB3_10;
	mul.lo.s32 	%r49, %r78, %r30;
	mul.wide.s32 	%rd18, %r49, 4;
	add.s64 	%rd6, %rd5, %rd18;
	setp.eq.s32 	%p4, %r9, 3;
	mov.f32 	%f153, 0f00000000;
	mov.u32 	%r80, %r2;
	@%p4 bra 	$L__BB3_7;
	setp.eq.s32 	%p5, %r9, 0;
	ld.global.v4.f32 	{%f20, %f21, %f22, %f23}, [%rd2];
	mul.wide.u32 	%rd19, %r2, 16;
	add.s64 	%rd7, %rd6, %rd19;
	ld.global.v4.f32 	{%f24, %f25, %f26, %f27}, [%rd7];
	sub.f32 	%f28, %f20, %f24;
	fma.rn.f32 	%f29, %f28, %f28, 0f00000000;
	sub.f32 	%f30, %f21, %f25;
	fma.rn.f32 	%f31, %f30, %f30, %f29;
	sub.f32 	%f32, %f22, %f26;
	fma.rn.f32 	%f33, %f32, %f32, %f31;
	sub.f32 	%f34, %f23, %f27;
	fma.rn.f32 	%f153, %f34, %f34, %f33;
	mov.u32 	%r80, %r7;
	@%p5 bra 	$L__BB3_7;
	setp.eq.s32 	%p6, %r9, 1;
	ld.global.v4.f32 	{%f35, %f36, %f37, %f38}, [%rd3];
	mul.wide.s32 	%rd20, %r3, 16;
	add.s64 	%rd8, %rd7, %rd20;
	ld.global.v4.f32 	{%f39, %f40, %f41, %f42}, [%rd8];
	sub.f32 	%f43, %f35, %f39;
	fma.rn.f32 	%f44, %f43, %f43, %f153;
	sub.f32 	%f45, %f36, %f40;
	fma.rn.f32 	%f46, %f45, %f45, %f44;
	sub.f32 	%f47, %f37, %f41;
	fma.rn.f32 	%f48, %f47, %f47, %f46;
	sub.f32 	%f49, %f38, %f42;
	fma.rn.f32 	%f153, %f49, %f49, %f48;
	mov.u32 	%r80, %r10;
	@%p6 bra 	$L__BB3_7;
	add.s32 	%r80, %r10, %r3;
	ld.global.v4.f32 	{%f50, %f51, %f52, %f53}, [%rd4];
	mul.wide.s32 	%rd21, %r3, 16;
	add.s64 	%rd22, %rd8, %rd21;
	ld.global.v4.f32 	{%f54, %f55, %f56, %f57}, [%rd22];
	sub.f32 	%f58, %f50, %f54;
	fma.rn.f32 	%f59, %f58, %f58, %f153;
	sub.f32 	%f60, %f51, %f55;
	fma.rn.f32 	%f61, %f60, %f60, %f59;
	sub.f32 	%f62, %f52, %f56;
	fma.rn.f32 	%f63, %f62, %f62, %f61;
	sub.f32 	%f64, %f53, %f57;
	fma.rn.f32 	%f153, %f64, %f64, %f63;
$L__BB3_7:
	setp.lt.u32 	%p7, %r8, 3;
	@%p7 bra 	$L__BB3_10;
	shl.b32 	%r50, %r3, 1;
	add.s32 	%r83, %r50, %r80;
	mad.lo.s32 	%r82, %r3, 3, %r80;
	add.s32 	%r81, %r3, %r80;
$L__BB3_9:
	.pragma "nounroll";
	mul.wide.u32 	%rd23, %r80, 16;
	add.s64 	%rd24, %rd1, %rd23;
	ld.global.v4.f32 	{%f65, %f66, %f67, %f68}, [%rd24];
	add.s64 	%rd25, %rd6, %rd23;
	ld.global.v4.f32 	{%f69, %f70, %f71, %f72}, [%rd25];
	sub.f32 	%f73, %f65, %f69;
	fma.rn.f32 	%f74, %f73, %f73, %f153;
	sub.f32 	%f75, %f66, %f70;
	fma.rn.f32 	%f76, %f75, %f75, %f74;
	sub.f32 	%f77, %f67, %f71;
	fma.rn.f32 	%f78, %f77, %f77, %f76;
	sub.f32 	%f79, %f68, %f72;
	fma.rn.f32 	%f80, %f79, %f79, %f78;
	add.s32 	%r51, %r80, %r3;
	mul.wide.u32 	%rd26, %r81, 16;
	add.s64 	%rd27, %rd1, %rd26;
	ld.global.v4.f32 	{%f81, %f82, %f83, %f84}, [%rd27];
	add.s64 	%rd28, %rd6, %rd26;
	ld.global.v4.f32 	{%f85, %f86, %f87, %f88}, [%rd28];
	sub.f32 	%f89, %f81, %f85;
	fma.rn.f32 	%f90, %f89, %f89, %f80;
	sub.f32 	%f91, %f82, %f86;
	fma.rn.f32 	%f92, %f91, %f91, %f90;
	sub.f32 	%f93, %f83, %f87;
	fma.rn.f32 	%f94, %f93, %f93, %f92;
	sub.f32 	%f95, %f84, %f88;
	fma.rn.f32 	%f96, %f95, %f95, %f94;
	add.s32 	%r52, %r51, %r3;
	mul.wide.u32 	%rd29, %r83, 16;
	add.s64 	%rd30, %rd1, %rd29;
	ld.global.v4.f32 	{%f97, %f98, %f99, %f100}, [%rd30];
	add.s64 	%rd31, %rd6, %rd29;
	ld.global.v4.f32 	{%f101, %f102, %f103, %f104}, [%rd31];
	sub.f32 	%f105, %f97, %f101;
	fma.rn.f32 	%f106, %f105, %f105, %f96;
	sub.f32 	%f107, %f98, %f102;
	fma.rn.f32 	%f108, %f107, %f107, %f106;
	sub.f32 	%f109, %f99, %f103;
	fma.rn.f32 	%f110, %f109, %f109, %f108;
	sub.f32 	%f111, %f100, %f104;
	fma.rn.f32 	%f112, %f111, %f111, %f110;
	add.s32 	%r53, %r52, %r3;
	mul.wide.u32 	%rd32, %r82, 16;
	add.s64 	%rd33, %rd1, %rd32;
	ld.global.v4.f32 	{%f113, %f114, %f115, %f116}, [%rd33];
	add.s64 	%rd34, %rd6, %rd32;
	ld.global.v4.f32 	{%f117, %f118, %f119, %f120}, [%rd34];
	sub.f32 	%f121, %f113, %f117;
	fma.rn.f32 	%f122, %f121, %f121, %f112;
	sub.f32 	%f123, %f114, %f118;
	fma.rn.f32 	%f124, %f123, %f123, %f122;
	sub.f32 	%f125, %f115, %f119;
	fma.rn.f32 	%f126, %f125, %f125, %f124;
	sub.f32 	%f127, %f116, %f120;
	fma.rn.f32 	%f153, %f127, %f127, %f126;
	add.s32 	%r80, %r53, %r3;
	add.s32 	%r83, %r83, %r11;
	add.s32 	%r82, %r82, %r11;
	add.s32 	%r81, %r81, %r11;
	setp.lt.s32 	%p8, %r80, %r1;
	@%p8 bra 	$L__BB3_9;
$L__BB3_10:
	setp.ne.s32 	%p9, %r4, 0;
	bar.sync 	0;
	mov.b32 	%r54, %f153;
	shfl.sync.bfly.b32	%r55|%p10, %r54, 16, 31, -1;
	mov.b32 	%f128, %r55;
	add.f32 	%f129, %f153, %f128;
	mov.b32 	%r56, %f129;
	shfl.sync.bfly.b32	%r57|%p11, %r56, 8, 31, -1;
	mov.b32 	%f130, %r57;
	add.f32 	%f131, %f129, %f130;
	mov.b32 	%r58, %f131;
	shfl.sync.bfly.b32	%r59|%p12, %r58, 4, 31, -1;
	mov.b32 	%f132, %r59;
	add.f32 	%f133, %f131, %f132;
	mov.b32 	%r60, %f133;
	shfl.sync.bfly.b32	%r61|%p13, %r60, 2, 31, -1;
	mov.b32 	%f134, %r61;
	add.f32 	%f135, %f133, %f134;
	mov.b32 	%r62, %f135;
	shfl.sync.bfly.b32	%r63|%p14, %r62, 1, 31, -1;
	mov.b32 	%f136, %r63;
	add.f32 	%f10, %f135, %f136;
	@%p9 bra 	$L__BB3_12;
	st.shared.f32 	[%r5], %f10;
$L__BB3_12:
	shr.u32 	%r64, %r3, 5;
	setp.ge.u32 	%p15, %r2, %r64;
	bar.sync 	0;
	mov.f32 	%f154, 0f00000000;
	@%p15 bra 	$L__BB3_14;
	ld.shared.f32 	%f154, [%r6];
$L__BB3_14:
	mov.b32 	%r65, %f154;
	shfl.sync.bfly.b32	%r66|%p16, %r65, 16, 31, -1;
	mov.b32 	%f138, %r66;
	add.f32 	%f139, %f154, %f138;
	mov.b32 	%r67, %f139;
	shfl.sync.bfly.b32	%r68|%p17, %r67, 8, 31, -1;
	mov.b32 	%f140, %r68;
	add.f32 	%f141, %f139, %f140;
	mov.b32 	%r69, %f141;
	shfl.sync.bfly.b32	%r70|%p18, %r69, 4, 31, -1;
	mov.b32 	%f142, %r70;
	add.f32 	%f143, %f141, %f142;
	mov.b32 	%r71, %f143;
	shfl.sync.bfly.b32	%r72|%p19, %r71, 2, 31, -1;
	mov.b32 	%f144, %r72;
	add.f32 	%f145, %f143, %f144;
	mov.b32 	%r73, %f145;
	shfl.sync.bfly.b32	%r74|%p20, %r73, 1, 31, -1;
	mov.b32 	%f146, %r74;
	add.f32 	%f147, %f145, %f146;
	setp.lt.f32 	%p21, %f147, %f155;
	selp.f32 	%f155, %f147, %f155, %p21;
	selp.b32 	%r85, %r78, %r85, %p21;
	add.s32 	%r78, %r78, 1;
	setp.ne.s32 	%p22, %r78, %r31;
	@%p22 bra 	$L__BB3_2;
$L__BB3_15:
	mov.u32 	%r75, %tid.x;
	setp.ne.s32 	%p23, %r75, 0;
	@%p23 bra 	$L__BB3_17;
	mov.u32 	%r76, %ctaid.x;
	cvta.to.global.u64 	%rd35, %rd11;
	mul.wide.u32 	%rd36, %r76, 4;
	add.s64 	%rd37, %rd35, %rd36;
	st.global.u32 	[%rd37], %r85;
	sqrt.rn.f32 	%f148, %f155;
	cvta.to.global.u64 	%rd38, %rd12;
	add.s64 	%rd39, %rd38, %rd36;
	st.global.f32 	[%rd39], %f148;
	cvta.to.global.u64 	%rd40, %rd13;
	mul.wide.s32 	%rd41, %r85, 4;
	add.s64 	%rd42, %rd40, %rd41;
	atom.global.add.u32 	%r77, [%rd42], 1;
$L__BB3_17:
	ret;

}
	// .globl	_Z6initV2IfEvPT_S0_i
.visible .entry _Z6initV2IfEvPT_S0_i(
	.param .u64 .ptr .align 1 _Z6initV2IfEvPT_S0_i_param_0,
	.param .f32 _Z6initV2IfEvPT_S0_i_param_1,
	.param .u32 _Z6initV2IfEvPT_S0_i_param_2
)
{
	.reg .pred 	%p<2>;
	.reg .b32 	%r<6>;
	.reg .b32 	%f<2>;
	.reg .b64 	%rd<5>;

	ld.param.u64 	%rd1, [_Z6initV2IfEvPT_S0_i_param_0];
	ld.param.f32 	%f1, [_Z6initV2IfEvPT_S0_i_param_1];
	ld.param.u32 	%r2, [_Z6initV2IfEvPT_S0_i_param_2];
	mov.u32 	%r3, %tid.x;
	mov.u32 	%r4, %ctaid.x;
	mov.u32 	%r5, %ntid.x;
	mad.lo.s32 	%r1, %r4, %r5, %r3;
	setp.ge.s32 	%p1, %r1, %r2;
	@%p1 bra 	$L__BB4_2;
	cvta.to.global.u64 	%rd2, %rd1;
	mul.wide.s32 	%rd3, %r1, 4;
	add.s64 	%rd4, %rd2, %rd3;
	st.global.f32 	[%rd4], %f1;
$L__BB4_2:
	ret;

}
	// .globl	_Z6updateIfEvPKT_PS0_PiS4_ii
.visible .entry _Z6updateIfEvPKT_PS0_PiS4_ii(
	.param .u64 .ptr .align 1 _Z6updateIfEvPKT_PS0_PiS4_ii_param_0,
	.param .u64 .ptr .align 1 _Z6updateIfEvPKT_PS0_PiS4_ii_param_1,
	.param .u64 .ptr .align 1 _Z6updateIfEvPKT_PS0_PiS4_ii_param_2,
	.param .u64 .ptr .align 1 _Z6updateIfEvPKT_PS0_PiS4_ii_param_3,
	.param .u32 _Z6updateIfEvPKT_PS0_PiS4_ii_param_4,
	.param .u32 _Z6updateIfEvPKT_PS0_PiS4_ii_param_5
)
{
	.reg .pred 	%p<3>;
	.reg .b32 	%r<14>;
	.reg .b32 	%f<5>;
	.reg .b64 	%rd<17>;

	ld.param.u64 	%rd5, [_Z6updateIfEvPKT_PS0_PiS4_ii_param_0];
	ld.param.u64 	%rd6, [_Z6updateIfEvPKT_PS0_PiS4_ii_param_1];
	ld.param.u64 	%rd7, [_Z6updateIfEvPKT_PS0_PiS4_ii_param_2];
	ld.param.u64 	%rd8, [_Z6updateIfEvPKT_PS0_PiS4_ii_param_3];
	ld.param.u32 	%r7, [_Z6updateIfEvPKT_PS0_PiS4_ii_param_5];
	cvta.to.global.u64 	%rd1, %rd8;
	cvta.to.global.u64 	%rd2, %rd7;
	mov.u32 	%r13, %tid.x;
	setp.ge.s32 	%p1, %r13, %r7;
	@%p1 bra 	$L__BB5_3;
	mov.u32 	%r8, %ctaid.x;
	mul.wide.u32 	%rd9, %r8, 4;
	add.s64 	%rd10, %rd2, %rd9;
	ld.global.u32 	%r9, [%rd10];
	mul.wide.s32 	%rd11, %r9, 4;
	add.s64 	%rd12, %rd1, %rd11;
	ld.global.u32 	%r10, [%rd12];
	mul.lo.s32 	%r2, %r9, %r7;
	mul.lo.s32 	%r3, %r7, %r8;
	cvt.rn.f32.s32 	%f1, %r10;
	mov.u32 	%r4, %ntid.x;
	cvta.to.global.u64 	%rd3, %rd5;
	cvta.to.global.u64 	%rd4, %rd6;
$L__BB5_2:
	add.s32 	%r11, %r13, %r2;
	mul.wide.s32 	%rd13, %r11, 4;
	add.s64 	%rd14, %rd4, %rd13;
	add.s32 	%r12, %r13, %r3;
	mul.wide.u32 	%rd15, %r12, 4;
	add.s64 	%rd16, %rd3, %rd15;
	ld.global.f32 	%f2, [%rd16];
	div.rn.f32 	%f3, %f2, %f1;
	atom.global.add.f32 	%f4, [%rd14], %f3;
	add.s32 	%r13, %r13, %r4;
	setp.lt.s32 	%p2, %r13, %r7;
	@%p2 bra 	$L__BB5_2;
$L__BB5_3:
	ret;

}


// ===== COMPILED SASS (sm_100) =====

	.target	sm_100

	.elftype	@"ET_EXEC"


//--------------------- .note.nv.tkinfo           --------------------------
	.section	.note.nv.tkinfo,"",@"SHT_NOTE"
	.sectionflags	@"SHF_NOTE_NV_TKINFO"
	.tkinfo
        /*0018*/ 	.word	0x00000002
        /*0030*/ 	.string	""
        /*0030*/ 	.string	"ptxas"
        /*0030*/ 	.string	"Cuda compilation tools, release 13.0, V13.0.88"
        /*0030*/ 	.string	"Build cuda_13.0.r13.0/compiler.36424714_0"
        /*0030*/ 	.string	"-arch sm_100 -m 64 "



//--------------------- .note.nv.cuinfo           --------------------------
	.section	.note.nv.cuinfo,"",@"SHT_NOTE"
	.sectionflags	@"SHF_NOTE_NV_CUINFO"
        /*0018*/ 	.short	0x0002
        /*001a*/ 	.short	0x0064
        /*001c*/ 	.short	0x0082
	.zero		2


//--------------------- .nv.info                  --------------------------
	.section	.nv.info,"",@"SHT_CUDA_INFO"
	.align	4


	//----- nvinfo : EIATTR_REGCOUNT
	.align		4
        /*0000*/ 	.byte	0x04, 0x2f
        /*0002*/ 	.short	(.L_1 - .L_0)
	.align		4
.L_0:
        /*0004*/ 	.word	index@(_Z6initV2IiEvPT_S0_i)
        /*0008*/ 	.word	0x0000000a


	//----- nvinfo : EIATTR_FRAME_SIZE
	.align		4
.L_1:
        /*000c*/ 	.byte	0x04, 0x11
        /*000e*/ 	.short	(.L_3 - .L_2)
	.align		4
.L_2:
        /*0010*/ 	.word	index@(_Z6initV2IiEvPT_S0_i)
        /*0014*/ 	.word	0x00000000


	//----- nvinfo : EIATTR_REGCOUNT
	.align		4
.L_3:
        /*0018*/ 	.byte	0x04, 0x2f
        /*001a*/ 	.short	(.L_5 - .L_4)
	.align		4
.L_4:
        /*001c*/ 	.word	index@(_Z11vec1DReduceI5SumOpEvPfS1_i)
        /*0020*/ 	.word	0x0000000e


	//----- nvinfo : EIATTR_FRAME_SIZE
	.align		4
.L_5:
        /*0024*/ 	.byte	0x04, 0x11
        /*0026*/ 	.short	(.L_7 - .L_6)
	.align		4
.L_6:
        /*0028*/ 	.word	index@(_Z11vec1DReduceI5SumOpEvPfS1_i)
        /*002c*/ 	.word	0x00000000


	//----- nvinfo : EIATTR_REGCOUNT
	.align		4
.L_7:
        /*0030*/ 	.byte	0x04, 0x2f
        /*0032*/ 	.short	(.L_9 - .L_8)
	.align		4
.L_8:
        /*0034*/ 	.word	index@(_Z27calClustersDistPackedkernelIfLi1EEvPKT_S2_PiPfS3_ii)
        /*0038*/ 	.word	0x00000014


	//----- nvinfo : EIATTR_FRAME_SIZE
	.align		4
.L_9:
        /*003c*/ 	.byte	0x04, 0x11
        /*003e*/ 	.short	(.L_11 - .L_10)
	.align		4
.L_10:
        /*0040*/ 	.word	index@($__internal_2_$__cuda_sm20_sqrt_rn_f32_slowpath)
        /*0044*/ 	.word	0x00000000


	//----- nvinfo : EIATTR_FRAME_SIZE
	.align		4
.L_11:
        /*0048*/ 	.byte	0x04, 0x11
        /*004a*/ 	.short	(.L_13 - .L_12)
	.align		4
.L_12:
        /*004c*/ 	.word	index@(_Z27calClustersDistPackedkernelIfLi1EEvPKT_S2_PiPfS3_ii)
        /*0050*/ 	.word	0x00000000


	//----- nvinfo : EIATTR_REGCOUNT
	.align		4
.L_13:
        /*0054*/ 	.byte	0x04, 0x2f
        /*0056*/ 	.short	(.L_15 - .L_14)
	.align		4
.L_14:
        /*0058*/ 	.word	index@(_Z27calClustersDistPackedkernelIfLi4EEvPKT_S2_PiPfS3_ii)
        /*005c*/ 	.word	0x00000026


	//----- nvinfo : EIATTR_FRAME_SIZE
	.align		4
.L_15:
        /*0060*/ 	.byte	0x04, 0x11
        /*0062*/ 	.short	(.L_17 - .L_16)
	.align		4
.L_16:
        /*0064*/ 	.word	index@($__internal_1_$__cuda_sm20_sqrt_rn_f32_slowpath)
        /*0068*/ 	.word	0x00000000


	//----- nvinfo : EIATTR_FRAME_SIZE
	.align		4
.L_17:
        /*006c*/ 	.byte	0x04, 0x11
        /*006e*/ 	.short	(.L_19 - .L_18)
	.align		4
.L_18:
        /*0070*/ 	.word	index@(_Z27calClustersDistPackedkernelIfLi4EEvPKT_S2_PiPfS3_ii)
        /*0074*/ 	.word	0x00000000


	//----- nvinfo : EIATTR_REGCOUNT
	.align		4
.L_19:
        /*0078*/ 	.byte	0x04, 0x2f
        /*007a*/ 	.short	(.L_21 - .L_20)
	.align		4
.L_20:
        /*007c*/ 	.word	index@(_Z6initV2IfEvPT_S0_i)
        /*0080*/ 	.word	0x0000000a


	//----- nvinfo : EIATTR_FRAME_SIZE
	.align		4
.L_21:
        /*0084*/ 	.byte	0x04, 0x11
        /*0086*/ 	.short	(.L_23 - .L_22)
	.align		4
.L_22:
        /*0088*/ 	.word	index@(_Z6initV2IfEvPT_S0_i)
        /*008c*/ 	.word	0x00000000


	//----- nvinfo : EIATTR_REGCOUNT
	.align		4
.L_23:
        /*0090*/ 	.byte	0x04, 0x2f
        /*0092*/ 	.short	(.L_25 - .L_24)
	.align		4
.L_24:
        /*0094*/ 	.word	index@(_Z6updateIfEvPKT_PS0_PiS4_ii)
        /*0098*/ 	.word	0x00000018


	//----- nvinfo : EIATTR_FRAME_SIZE
	.align		4
.L_25:
        /*009c*/ 	.byte	0x04, 0x11
        /*009e*/ 	.short	(.L_27 - .L_26)
	.align		4
.L_26:
        /*00a0*/ 	.word	index@($__internal_0_$__cuda_sm3x_div_rn_noftz_f32_slowpath)
        /*00a4*/ 	.word	0x00000000


	//----- nvinfo : EIATTR_FRAME_SIZE
	.align		4
.L_27:
        /*00a8*/ 	.byte	0x04, 0x11
        /*00aa*/ 	.short	(.L_29 - .L_28)
	.align		4
.L_28:
        /*00ac*/ 	.word	index@(_Z6updateIfEvPKT_PS0_PiS4_ii)
        /*00b0*/ 	.word	0x00000000


	//----- nvinfo : EIATTR_MIN_STACK_SIZE
	.align		4
.L_29:
        /*00b4*/ 	.byte	0x04, 0x12
        /*00b6*/ 	.short	(.L_31 - .L_30)
	.align		4
.L_30:
        /*00b8*/ 	.word	index@(_Z6updateIfEvPKT_PS0_PiS4_ii)
        /*00bc*/ 	.word	0x00000000


	//----- nvinfo : EIATTR_MIN_STACK_SIZE
	.align		4
.L_31:
        /*00c0*/ 	.byte	0x04, 0x12
        /*00c2*/ 	.short	(.L_33 - .L_32)
	.align		4
.L_32:
        /*00c4*/ 	.word	index@(_Z6initV2IfEvPT_S0_i)
        /*00c8*/ 	.word	0x00000000


	//----- nvinfo : EIATTR_MIN_STACK_SIZE
	.align		4
.L_33:
        /*00cc*/ 	.byte	0x04, 0x12
        /*00ce*/ 	.short	(.L_35 - .L_34)
	.align		4
.L_34:
        /*00d0*/ 	.word	index@(_Z27calClustersDistPackedkernelIfLi4EEvPKT_S2_PiPfS3_ii)
        /*00d4*/ 	.word	0x00000000


	//----- nvinfo : EIATTR_MIN_STACK_SIZE
	.align		4
.L_35:
        /*00d8*/ 	.byte	0x04, 0x12
        /*00da*/ 	.short	(.L_37 - .L_36)
	.align		4
.L_36:
        /*00dc*/ 	.word	index@(_Z27calClustersDistPackedkernelIfLi1EEvPKT_S2_PiPfS3_ii)
        /*00e0*/ 	.word	0x00000000


	//----- nvinfo : EIATTR_MIN_STACK_SIZE
	.align		4
.L_37:
        /*00e4*/ 	.byte	0x04, 0x12
        /*00e6*/ 	.short	(.L_39 - .L_38)
	.align		4
.L_38:
        /*00e8*/ 	.word	index@(_Z11vec1DReduceI5SumOpEvPfS1_i)
        /*00ec*/ 	.word	0x00000000


	//----- nvinfo : EIATTR_MIN_STACK_SIZE
	.align		4
.L_39:
        /*00f0*/ 	.byte	0x04, 0x12
        /*00f2*/ 	.short	(.L_41 - .L_40)
	.align		4
.L_40:
        /*00f4*/ 	.word	index@(_Z6initV2IiEvPT_S0_i)
        /*00f8*/ 	.word	0x00000000
.L_41:


//--------------------- .nv.compat                --------------------------
	.section	.nv.compat,"",@"SHT_CUDA_COMPAT_INFO"
	.align	4
        /*0000*/ 	.byte	0x02, 0x09, 0x00, 0x00, 0x02, 0x02, 0x01, 0x00, 0x02, 0x05, 0x05, 0x00, 0x03, 0x07, 0x01, 0x01
        /*0010*/ 	.byte	0x02, 0x03, 0x00, 0x00, 0x02, 0x06, 0x01, 0x00, 0x04, 0x0b, 0x08, 0x00, 0x01, 0x00, 0x00, 0x00
        /*0020*/ 	.byte	0x00, 0x00, 0x00, 0x00


//--------------------- .nv.info._Z6updateIfEvPKT_PS0_PiS4_ii --------------------------
	.section	.nv.info._Z6updateIfEvPKT_PS0_PiS4_ii,"",@"SHT_CUDA_INFO"
	.sectionflags	@""
	.align	4


	//----- nvinfo : EIATTR_CUDA_API_VERSION
	.align		4
        /*0000*/ 	.byte	0x04, 0x37
        /*0002*/ 	.short	(.L_43 - .L_42)
.L_42:
        /*0004*/ 	.word	0x00000082


	//----- nvinfo : EIATTR_KPARAM_INFO
	.align		4
.L_43:
        /*0008*/ 	.byte	0x04, 0x17
        /*000a*/ 	.short	(.L_45 - .L_44)
.L_44:
        /*000c*/ 	.word	0x00000000
        /*0010*/ 	.short	0x0005
        /*0012*/ 	.short	0x0024
        /*0014*/ 	.byte	0x00, 0xf0, 0x11, 0x00


	//----- nvinfo : EIATTR_KPARAM_INFO
	.align		4
.L_45:
        /*0018*/ 	.byte	0x04, 0x17
        /*001a*/ 	.short	(.L_47 - .L_46)
.L_46:
        /*001c*/ 	.word	0x00000000
        /*0020*/ 	.short	0x0004
        /*0022*/ 	.short	0x0020
        /*0024*/ 	.byte	0x00, 0xf0, 0x11, 0x00


	//----- nvinfo : EIATTR_KPARAM_INFO
	.align		4
.L_47:
        /*0028*/ 	.byte	0x04, 0x17
        /*002a*/ 	.short	(.L_49 - .L_48)
.L_48:
        /*002c*/ 	.word	0x00000000
        /*0030*/ 	.short	0x0003
        /*0032*/ 	.short	0x0018
        /*0034*/ 	.byte	0x00, 0xf5, 0x21, 0x00


	//----- nvinfo : EIATTR_KPARAM_INFO
	.align		4
.L_49:
        /*0038*/ 	.byte	0x04, 0x17
        /*003a*/ 	.short	(.L_51 - .L_50)
.L_50:
        /*003c*/ 	.word	0x00000000
        /*0040*/ 	.short	0x0002
        /*0042*/ 	.short	0x0010
        /*0044*/ 	.byte	0x00, 0xf5, 0x21, 0x00


	//----- nvinfo : EIATTR_KPARAM_INFO
	.align		4
.L_51:
        /*0048*/ 	.byte	0x04, 0x17
        /*004a*/ 	.short	(.L_53 - .L_52)
.L_52:
        /*004c*/ 	.word	0x00000000
        /*0050*/ 	.short	0x0001
        /*0052*/ 	.short	0x0008
        /*0054*/ 	.byte	0x00, 0xf5, 0x21, 0x00


	//----- nvinfo : EIATTR_KPARAM_INFO
	.align		4
.L_53:
        /*0058*/ 	.byte	0x04, 0x17
        /*005a*/ 	.short	(.L_55 - .L_54)
.L_54:
        /*005c*/ 	.word	0x00000000
        /*0060*/ 	.short	0x0000
        /*0062*/ 	.short	0x0000
        /*0064*/ 	.byte	0x00, 0xf5, 0x21, 0x00


	//----- nvinfo : EIATTR_SPARSE_MMA_MASK
	.align		4
.L_55:
        /*0068*/ 	.byte	0x03, 0x50
        /*006a*/ 	.short	0x0000


	//----- nvinfo : EIATTR_MAXREG_COUNT
	.align		4
        /*006c*/ 	.byte	0x03, 0x1b
        /*006e*/ 	.short	0x00ff


	//----- nvinfo : EIATTR_MERCURY_ISA_VERSION
	.align		4
        /*0070*/ 	.byte	0x03, 0x5f
        /*0072*/ 	.short	0x0101


	//----- nvinfo : EIATTR_VRC_CTA_INIT_COUNT
	.align		4
        /*0074*/ 	.byte	0x02, 0x4a
	.zero		1
	.zero		1


	//----- nvinfo : EIATTR_EXIT_INSTR_OFFSETS
	.align		4
        /*0078*/ 	.byte	0x04, 0x1c
        /*007a*/ 	.short	(.L_57 - .L_56)


	//   ....[0]....
.L_56:
        /*007c*/ 	.word	0x00000040


	//   ....[1]....
        /*0080*/ 	.word	0x00000290


	//----- nvinfo : EIATTR_CRS_STACK_SIZE
	.align		4
.L_57:
        /*0084*/ 	.byte	0x04, 0x1e
        /*0086*/ 	.short	(.L_59 - .L_58)
.L_58:
        /*0088*/ 	.word	0x00000000


	//----- nvinfo : EIATTR_CBANK_PARAM_SIZE
	.align		4
.L_59:
        /*008c*/ 	.byte	0x03, 0x19
        /*008e*/ 	.short	0x0028


	//----- nvinfo : EIATTR_PARAM_CBANK
	.align		4
        /*0090*/ 	.byte	0x04, 0x0a
        /*0092*/ 	.short	(.L_61 - .L_60)
	.align		4
.L_60:
        /*0094*/ 	.word	index@(.nv.constant0._Z6updateIfEvPKT_PS0_PiS4_ii)
        /*0098*/ 	.short	0x0380
        /*009a*/ 	.short	0x0028


	//----- nvinfo : EIATTR_SW_WAR
	.align		4
.L_61:
        /*009c*/ 	.byte	0x04, 0x36
        /*009e*/ 	.short	(.L_63 - .L_62)
.L_62:
        /*00a0*/ 	.word	0x00000008
.L_63:


//--------------------- .nv.info._Z6initV2IfEvPT_S0_i --------------------------
	.section	.nv.info._Z6initV2IfEvPT_S0_i,"",@"SHT_CUDA_INFO"
	.sectionflags	@""
	.align	4


	//----- nvinfo : EIATTR_CUDA_API_VERSION
	.align		4
        /*0000*/ 	.byte	0x04, 0x37
        /*0002*/ 	.short	(.L_65 - .L_64)
.L_64:
        /*0004*/ 	.word	0x00000082


	//----- nvinfo : EIATTR_KPARAM_INFO
	.align		4
.L_65:
        /*0008*/ 	.byte	0x04, 0x17
        /*000a*/ 	.short	(.L_67 - .L_66)
.L_66:
        /*000c*/ 	.word	0x00000000
        /*0010*/ 	.short	0x0002
        /*0012*/ 	.short	0x000c
        /*0014*/ 	.byte	0x00, 0xf0, 0x11, 0x00


	//----- nvinfo : EIATTR_KPARAM_INFO
	.align		4
.L_67:
        /*0018*/ 	.byte	0x04, 0x17
        /*001a*/ 	.short	(.L_69 - .L_68)
.L_68:
        /*001c*/ 	.word	0x00000000
        /*0020*/ 	.short	0x0001
        /*0022*/ 	.short	0x0008
        /*0024*/ 	.byte	0x00, 0xf0, 0x11, 0x00


	//----- nvinfo : EIATTR_KPARAM_INFO
	.align		4
.L_69:
        /*0028*/ 	.byte	0x04, 0x17
        /*002a*/ 	.short	(.L_71 - .L_70)
.L_70:
        /*002c*/ 	.word	0x00000000
        /*0030*/ 	.short	0x0000
        /*0032*/ 	.short	0x0000
        /*0034*/ 	.byte	0x00, 0xf5, 0x21, 0x00


	//----- nvinfo : EIATTR_SPARSE_MMA_MASK
	.align		4
.L_71:
        /*0038*/ 	.byte	0x03, 0x50
        /*003a*/ 	.short	0x0000


	//----- nvinfo : EIATTR_MAXREG_COUNT
	.align		4
        /*003c*/ 	.byte	0x03, 0x1b
        /*003e*/ 	.short	0x00ff


	//----- nvinfo : EIATTR_MERCURY_ISA_VERSION
	.align		4
        /*0040*/ 	.byte	0x03, 0x5f
        /*0042*/ 	.short	0x0101


	//----- nvinfo : EIATTR_VRC_CTA_INIT_COUNT
	.align		4
        /*0044*/ 	.byte	0x02, 0x4a
	.zero		1
	.zero		1


	//----- nvinfo : EIATTR_EXIT_INSTR_OFFSETS
	.align		4
        /*0048*/ 	.byte	0x04, 0x1c
        /*004a*/ 	.short	(.L_73 - .L_72)


	//   ....[0]....
.L_72:
        /*004c*/ 	.word	0x00000070


	//   ....[1]....
        /*0050*/ 	.word	0x000000d0


	//----- nvinfo : EIATTR_CBANK_PARAM_SIZE
	.align		4
.L_73:
        /*0054*/ 	.byte	0x03, 0x19
        /*0056*/ 	.short	0x0010


	//----- nvinfo : EIATTR_PARAM_CBANK
	.align		4
        /*0058*/ 	.byte	0x04, 0x0a
        /*005a*/ 	.short	(.L_75 - .L_74)
	.align		4
.L_74:
        /*005c*/ 	.word	index@(.nv.constant0._Z6initV2IfEvPT_S0_i)
        /*0060*/ 	.short	0x0380
        /*0062*/ 	.short	0x0010


	//----- nvinfo : EIATTR_SW_WAR
	.align		4
.L_75:
        /*0064*/ 	.byte	0x04, 0x36
        /*0066*/ 	.short	(.L_77 - .L_76)
.L_76:
        /*0068*/ 	.word	0x00000008
.L_77:


//--------------------- .nv.info._Z27calClustersDistPackedkernelIfLi4EEvPKT_S2_PiPfS3_ii --------------------------
	.section	.nv.info._Z27calClustersDistPackedkernelIfLi4EEvPKT_S2_PiPfS3_ii,"",@"SHT_CUDA_INFO"
	.sectionflags	@""
	.align	4


	//----- nvinfo : EIATTR_CUDA_API_VERSION
	.align		4
        /*0000*/ 	.byte	0x04, 0x37
        /*0002*/ 	.short	(.L_79 - .L_78)
.L_78:
        /*0004*/ 	.word	0x00000082


	//----- nvinfo : EIATTR_KPARAM_INFO
	.align		4
.L_79:
        /*0008*/ 	.byte	0x04, 0x17
        /*000a*/ 	.short	(.L_81 - .L_80)
.L_80:
        /*000c*/ 	.word	0x00000000
        /*0010*/ 	.short	0x0006
        /*0012*/ 	.short	0x002c
        /*0014*/ 	.byte	0x00, 0xf0, 0x11, 0x00


	//----- nvinfo : EIATTR_KPARAM_INFO
	.align		4
.L_81:
        /*0018*/ 	.byte	0x04, 0x17
        /*001a*/ 	.short	(.L_83 - .L_82)
.L_82:
        /*001c*/ 	.word	0x00000000
        /*0020*/ 	.short	0x0005
        /*0022*/ 	.short	0x0028
        /*0024*/ 	.byte	0x00, 0xf0, 0x11, 0x00


	//----- nvinfo : EIATTR_KPARAM_INFO
	.align		4
.L_83:
        /*0028*/ 	.byte	0x04, 0x17
        /*002a*/ 	.short	(.L_85 - .L_84)
.L_84:
        /*002c*/ 	.word	0x00000000
        /*0030*/ 	.short	0x0004
        /*0032*/ 	.short	0x0020
        /*0034*/ 	.byte	0x00, 0xf5, 0x21, 0x00


	//----- nvinfo : EIATTR_KPARAM_INFO
	.align		4
.L_85:
        /*0038*/ 	.byte	0x04, 0x17
        /*003a*/ 	.short	(.L_87 - .L_86)
.L_86:
        /*003c*/ 	.word	0x00000000
        /*0040*/ 	.short	0x0003
        /*0042*/ 	.short	0x0018
        /*0044*/ 	.byte	0x00, 0xf5, 0x21, 0x00


	//----- nvinfo : EIATTR_KPARAM_INFO
	.align		4
.L_87:
        /*0048*/ 	.byte	0x04, 0x17
        /*004a*/ 	.short	(.L_89 - .L_88)
.L_88:
        /*004c*/ 	.word	0x00000000
        /*0050*/ 	.short	0x0002
        /*0052*/ 	.short	0x0010
        /*0054*/ 	.byte	0x00, 0xf5, 0x21, 0x00


	//----- nvinfo : EIATTR_KPARAM_INFO
	.align		4
.L_89:
        /*0058*/ 	.byte	0x04, 0x17
        /*005a*/ 	.short	(.L_91 - .L_90)
.L_90:
        /*005c*/ 	.word	0x00000000
        /*0060*/ 	.short	0x0001
        /*0062*/ 	.short	0x0008
        /*0064*/ 	.byte	0x00, 0xf5, 0x21, 0x00


	//----- nvinfo : EIATTR_KPARAM_INFO
	.align		4
.L_91:
        /*0068*/ 	.byte	0x04, 0x17
        /*006a*/ 	.short	(.L_93 - .L_92)
.L_92:
        /*006c*/ 	.word	0x00000000
        /*0070*/ 	.short	0x0000
        /*0072*/ 	.short	0x0000
        /*0074*/ 	.byte	0x00, 0xf5, 0x21, 0x00


	//----- nvinfo : EIATTR_SPARSE_MMA_MASK
	.align		4
.L_93:
        /*0078*/ 	.byte	0x03, 0x50
        /*007a*/ 	.short	0x0000


	//----- nvinfo : EIATTR_MAXREG_COUNT
	.align		4
        /*007c*/ 	.byte	0x03, 0x1b
        /*007e*/ 	.short	0x00ff


	//----- nvinfo : EIATTR_NUM_BARRIERS
	.align		4
        /*0080*/ 	.byte	0x02, 0x4c
        /*0082*/ 	.byte	0x01
	.zero		1


	//----- nvinfo : EIATTR_MERCURY_ISA_VERSION
	.align		4
        /*0084*/ 	.byte	0x03, 0x5f
        /*0086*/ 	.short	0x0101


	//----- nvinfo : EIATTR_COOP_GROUP_MASK_REGIDS
	.align		4
        /*0088*/ 	.byte	0x04, 0x29
        /*008a*/ 	.short	(.L_95 - .L_94)


	//   ....[0]....
.L_94:
        /*008c*/ 	.word	0xffffffff


	//   ....[1]....
        /*0090*/ 	.word	0xffffffff


	//   ....[2]....
        /*0094*/ 	.word	0xffffffff


	//   ....[3]....
        /*0098*/ 	.word	0xffffffff


	//   ....[4]....
        /*009c*/ 	.word	0xffffffff


	//   ....[5]....
        /*00a0*/ 	.word	0xffffffff


	//   ....[6]....
        /*00a4*/ 	.word	0xffffffff


	//   ....[7]....
        /*00a8*/ 	.word	0xffffffff


	//   ....[8]....
        /*00ac*/ 	.word	0xffffffff


	//   ....[9]....
        /*00b0*/ 	.word	0xffffffff


	//----- nvinfo : EIATTR_COOP_GROUP_INSTR_OFFSETS
	.align		4
.L_95:
        /*00b4*/ 	.byte	0x04, 0x28
        /*00b6*/ 	.short	(.L_97 - .L_96)


	//   ....[0]....
.L_96:
        /*00b8*/ 	.word	0x00000b70


	//   ....[1]....
        /*00bc*/ 	.word	0x00000be0


	//   ....[2]....
        /*00c0*/ 	.word	0x00000c10


	//   ....[3]....
        /*00c4*/ 	.word	0x00000c30


	//   ....[4]....
        /*00c8*/ 	.word	0x00000c50


	//   ....[5]....
        /*00cc*/ 	.word	0x00000ca0


	//   ....[6]....
        /*00d0*/ 	.word	0x00000cc0


	//   ....[7]....
        /*00d4*/ 	.word	0x00000ce0


	//   ....[8]....
        /*00d8*/ 	.word	0x00000d00


	//   ....[9]....
        /*00dc*/ 	.word	0x00000d20


	//----- nvinfo : EIATTR_VRC_CTA_INIT_COUNT
	.align		4
.L_97:
        /*00e0*/ 	.byte	0x02, 0x4a
	.zero		1
	.zero		1


	//----- nvinfo : EIATTR_EXIT_INSTR_OFFSETS
	.align		4
        /*00e4*/ 	.byte	0x04, 0x1c
        /*00e6*/ 	.short	(.L_99 - .L_98)


	//   ....[0]....
.L_98:
        /*00e8*/ 	.word	0x00000dc0


	//   ....[1]....
        /*00ec*/ 	.word	0x00000f60


	//----- nvinfo : EIATTR_CRS_STACK_SIZE
	.align		4
.L_99:
        /*00f0*/ 	.byte	0x04, 0x1e
        /*00f2*/ 	.short	(.L_101 - .L_100)
.L_100:
        /*00f4*/ 	.word	0x00000000


	//----- nvinfo : EIATTR_CBANK_PARAM_SIZE
	.align		4
.L_101:
        /*00f8*/ 	.byte	0x03, 0x19
        /*00fa*/ 	.short	0x0030


	//----- nvinfo : EIATTR_PARAM_CBANK
	.align		4
        /*00fc*/ 	.byte	0x04, 0x0a
        /*00fe*/ 	.short	(.L_103 - .L_102)
	.align		4
.L_102:
        /*0100*/ 	.word	index@(.nv.constant0._Z27calClustersDistPackedkernelIfLi4EEvPKT_S2_PiPfS3_ii)
        /*0104*/ 	.short	0x0380
        /*0106*/ 	.short	0x0030


	//----- nvinfo : EIATTR_SW_WAR
	.align		4
.L_103:
        /*0108*/ 	.byte	0x04, 0x36
        /*010a*/ 	.short	(.L_105 - .L_104)
.L_104:
        /*010c*/ 	.word	0x00000008
.L_105:


//--------------------- .nv.info._Z27calClustersDistPackedkernelIfLi1EEvPKT_S2_PiPfS3_ii --------------------------
	.section	.nv.info._Z27calClustersDistPackedkernelIfLi1EEvPKT_S2_PiPfS3_ii,"",@"SHT_CUDA_INFO"
	.sectionflags	@""
	.align	4


	//----- nvinfo : EIATTR_CUDA_API_VERSION
	.align		4
        /*0000*/ 	.byte	0x04, 0x37
        /*0002*/ 	.short	(.L_107 - .L_106)
.L_106:
        /*0004*/ 	.word	0x00000082


	//----- nvinfo : EIATTR_KPARAM_INFO
	.align		4
.L_107:
        /*0008*/ 	.byte	0x04, 0x17
        /*000a*/ 	.short	(.L_109 - .L_108)
.L_108:
        /*000c*/ 	.word	0x00000000
        /*0010*/ 	.short	0x0006
        /*0012*/ 	.short	0x002c
        /*0014*/ 	.byte	0x00, 0xf0, 0x11, 0x00


	//----- nvinfo : EIATTR_KPARAM_INFO
	.align		4
.L_109:
        /*0018*/ 	.byte	0x04, 0x17
        /*001a*/ 	.short	(.L_111 - .L_110)
.L_110:
        /*001c*/ 	.word	0x00000000
        /*0020*/ 	.short	0x0005
        /*0022*/ 	.short	0x0028
        /*0024*/ 	.byte	0x00, 0xf0, 0x11, 0x00


	//----- nvinfo : EIATTR_KPARAM_INFO
	.align		4
.L_111:
        /*0028*/ 	.byte	0x04, 0x17
        /*002a*/ 	.short	(.L_113 - .L_112)
.L_112:
        /*002c*/ 	.word	0x00000000
        /*0030*/ 	.short	0x0004
        /*0032*/ 	.short	0x0020
        /*0034*/ 	.byte	0x00, 0xf5, 0x21, 0x00


	//----- nvinfo : EIATTR_KPARAM_INFO
	.align		4
.L_113:
        /*0038*/ 	.byte	0x04, 0x17
        /*003a*/ 	.short	(.L_115 - .L_114)
.L_114:
        /*003c*/ 	.word	0x00000000
        /*0040*/ 	.short	0x0003
        /*0042*/ 	.short	0x0018
        /*0044*/ 	.byte	0x00, 0xf5, 0x21, 0x00


	//----- nvinfo : EIATTR_KPARAM_INFO
	.align		4
.L_115:
        /*0048*/ 	.byte	0x04, 0x17
        /*004a*/ 	.short	(.L_117 - .L_116)
.L_116:
        /*004c*/ 	.word	0x00000000
        /*0050*/ 	.short	0x0002
        /*0052*/ 	.short	0x0010
        /*0054*/ 	.byte	0x00, 0xf5, 0x21, 0x00


	//----- nvinfo : EIATTR_KPARAM_INFO
	.align		4
.L_117:
        /*0058*/ 	.byte	0x04, 0x17
        /*005a*/ 	.short	(.L_119 - .L_118)
.L_118:
        /*005c*/ 	.word	0x00000000
        /*0060*/ 	.short	0x0001
        /*0062*/ 	.short	0x0008
        /*0064*/ 	.byte	0x00, 0xf5, 0x21, 0x00


	//----- nvinfo : EIATTR_KPARAM_INFO
	.align		4
.L_119:
        /*0068*/ 	.byte	0x04, 0x17
        /*006a*/ 	.short	(.L_121 - .L_120)
.L_120:
        /*006c*/ 	.word	0x00000000
        /*0070*/ 	.short	0x0000
        /*0072*/ 	.short	0x0000
        /*0074*/ 	.byte	0x00, 0xf5, 0x21, 0x00


	//----- nvinfo : EIATTR_SPARSE_MMA_MASK
	.align		4
.L_121:
        /*0078*/ 	.byte	0x03, 0x50
        /*007a*/ 	.short	0x0000


	//----- nvinfo : EIATTR_MAXREG_COUNT
	.align		4
        /*007c*/ 	.byte	0x03, 0x1b
        /*007e*/ 	.short	0x00ff


	//----- nvinfo : EIATTR_NUM_BARRIERS
	.align		4
        /*0080*/ 	.byte	0x02, 0x4c
        /*0082*/ 	.byte	0x01
	.zero		1


	//----- nvinfo : EIATTR_MERCURY_ISA_VERSION
	.align		4
        /*0084*/ 	.byte	0x03, 0x5f
        /*0086*/ 	.short	0x0101


	//----- nvinfo : EIATTR_COOP_GROUP_MASK_REGIDS
	.align		4
        /*0088*/ 	.byte	0x04, 0x29
        /*008a*/ 	.short	(.L_123 - .L_122)


	//   ....[0]....
.L_122:
        /*008c*/ 	.word	0xffffffff


	//   ....[1]....
        /*0090*/ 	.word	0xffffffff


	//   ....[2]....
        /*0094*/ 	.word	0xffffffff


	//   ....[3]....
        /*0098*/ 	.word	0xffffffff


	//   ....[4]....
        /*009c*/ 	.word	0xffffffff


	//   ....[5]....
        /*00a0*/ 	.word	0xffffffff


	//   ....[6]....
        /*00a4*/ 	.word	0xffffffff


	//   ....[7]....
        /*00a8*/ 	.word	0xffffffff


	//   ....[8]....
        /*00ac*/ 	.word	0xffffffff


	//   ....[9]....
        /*00b0*/ 	.word	0xffffffff


	//----- nvinfo : EIATTR_COOP_GROUP_INSTR_OFFSETS
	.align		4
.L_123:
        /*00b4*/ 	.byte	0x04, 0x28
        /*00b6*/ 	.short	(.L_125 - .L_124)


	//   ....[0]....
.L_124:
        /*00b8*/ 	.word	0x000002b0


	//   ....[1]....
        /*00bc*/ 	.word	0x00000310


	//   ....[2]....
        /*00c0*/ 	.word	0x00000330


	//   ....[3]....
        /*00c4*/ 	.word	0x00000350


	//   ....[4]....
        /*00c8*/ 	.word	0x00000370


	//   ....[5]....
        /*00cc*/ 	.word	0x000003c0


	//   ....[6]....
        /*00d0*/ 	.word	0x000003e0


	//   ....[7]....
        /*00d4*/ 	.word	0x00000400


	//   ....[8]....
        /*00d8*/ 	.word	0x00000420


	//   ....[9]....
        /*00dc*/ 	.word	0x00000440


	//----- nvinfo : EIATTR_VRC_CTA_INIT_COUNT
	.align		4
.L_125:
        /*00e0*/ 	.byte	0x02, 0x4a
	.zero		1
	.zero		1


	//----- nvinfo : EIATTR_EXIT_INSTR_OFFSETS
	.align		4
        /*00e4*/ 	.byte	0x04, 0x1c
        /*00e6*/ 	.short	(.L_127 - .L_126)


	//   ....[0]....
.L_126:
        /*00e8*/ 	.word	0x000004e0


	//   ....[1]....
        /*00ec*/ 	.word	0x00000670


	//----- nvinfo : EIATTR_CRS_STACK_SIZE
	.align		4
.L_127:
        /*00f0*/ 	.byte	0x04, 0x1e
        /*00f2*/ 	.short	(.L_129 - .L_128)
.L_128:
        /*00f4*/ 	.word	0x00000000


	//----- nvinfo : EIATTR_CBANK_PARAM_SIZE
	.align		4
.L_129:
        /*00f8*/ 	.byte	0x03, 0x19
        /*00fa*/ 	.short	0x0030


	//----- nvinfo : EIATTR_PARAM_CBANK
	.align		4
        /*00fc*/ 	.byte	0x04, 0x0a
        /*00fe*/ 	.short	(.L_131 - .L_130)
	.align		4
.L_130:
        /*0100*/ 	.word	index@(.nv.constant0._Z27calClustersDistPackedkernelIfLi1EEvPKT_S2_PiPfS3_ii)
        /*0104*/ 	.short	0x0380
        /*0106*/ 	.short	0x0030


	//----- nvinfo : EIATTR_SW_WAR
	.align		4
.L_131:
        /*0108*/ 	.byte	0x04, 0x36
        /*010a*/ 	.short	(.L_133 - .L_132)
.L_132:
        /*010c*/ 	.word	0x00000008
.L_133:


//--------------------- .nv.info._Z11vec1DReduceI5SumOpEvPfS1_i --------------------------
	.section	.nv.info._Z11vec1DReduceI5SumOpEvPfS1_i,"",@"SHT_CUDA_INFO"
	.sectionflags	@""
	.align	4


	//----- nvinfo : EIATTR_CUDA_API_VERSION
	.align		4
        /*0000*/ 	.byte	0x04, 0x37
        /*0002*/ 	.short	(.L_135 - .L_134)
.L_134:
        /*0004*/ 	.word	0x00000082


	//----- nvinfo : EIATTR_KPARAM_INFO
	.align		4
.L_135:
        /*0008*/ 	.byte	0x04, 0x17
        /*000a*/ 	.short	(.L_137 - .L_136)
.L_136:
        /*000c*/ 	.word	0x00000000
        /*0010*/ 	.short	0x0002
        /*0012*/ 	.short	0x0010
        /*0014*/ 	.byte	0x00, 0xf0, 0x11, 0x00


	//----- nvinfo : EIATTR_KPARAM_INFO
	.align		4
.L_137:
        /*0018*/ 	.byte	0x04, 0x17
        /*001a*/ 	.short	(.L_139 - .L_138)
.L_138:
        /*001c*/ 	.word	0x00000000
        /*0020*/ 	.short	0x0001
        /*0022*/ 	.short	0x0008
        /*0024*/ 	.byte	0x00, 0xf5, 0x21, 0x00


	//----- nvinfo : EIATTR_KPARAM_INFO
	.align		4
.L_139:
        /*0028*/ 	.byte	0x04, 0x17
        /*002a*/ 	.short	(.L_141 - .L_140)
.L_140:
        /*002c*/ 	.word	0x00000000
        /*0030*/ 	.short	0x0000
        /*0032*/ 	.short	0x0000
        /*0034*/ 	.byte	0x00, 0xf5, 0x21, 0x00


	//----- nvinfo : EIATTR_SPARSE_MMA_MASK
	.align		4
.L_141:
        /*0038*/ 	.byte	0x03, 0x50
        /*003a*/ 	.short	0x0000


	//----- nvinfo : EIATTR_MAXREG_COUNT
	.align		4
        /*003c*/ 	.byte	0x03, 0x1b
        /*003e*/ 	.short	0x00ff


	//----- nvinfo : EIATTR_NUM_BARRIERS
	.align		4
        /*0040*/ 	.byte	0x02, 0x4c
        /*0042*/ 	.byte	0x01
	.zero		1


	//----- nvinfo : EIATTR_MERCURY_ISA_VERSION
	.align		4
        /*0044*/ 	.byte	0x03, 0x5f
        /*0046*/ 	.short	0x0101


	//----- nvinfo : EIATTR_COOP_GROUP_MASK_REGIDS
	.align		4
        /*0048*/ 	.byte	0x04, 0x29
        /*004a*/ 	.short	(.L_143 - .L_142)


	//   ....[0]....
.L_142:
        /*004c*/ 	.word	0xffffffff


	//   ....[1]....
        /*0050*/ 	.word	0xffffffff


	//   ....[2]....
        /*0054*/ 	.word	0xffffffff


	//   ....[3]....
        /*0058*/ 	.word	0xffffffff


	//   ....[4]....
        /*005c*/ 	.word	0xffffffff


	//   ....[5]....
        /*0060*/ 	.word	0xffffffff


	//   ....[6]....
        /*0064*/ 	.word	0xffffffff


	//   ....[7]....
        /*0068*/ 	.word	0xffffffff


	//   ....[8]....
        /*006c*/ 	.word	0xffffffff


	//   ....[9]....
        /*0070*/ 	.word	0xffffffff


	//----- nvinfo : EIATTR_COOP_GROUP_INSTR_OFFSETS
	.align		4
.L_143:
        /*0074*/ 	.byte	0x04, 0x28
        /*0076*/ 	.short	(.L_145 - .L_144)


	//   ....[0]....
.L_144:
        /*0078*/ 	.word	0x00000160


	//   ....[1]....
        /*007c*/ 	.word	0x000001c0


	//   ....[2]....
        /*0080*/ 	.word	0x000001f0


	//   ....[3]....
        /*0084*/ 	.word	0x00000240


	//   ....[4]....
        /*0088*/ 	.word	0x000002b0


	//   ....[5]....
        /*008c*/ 	.word	0x00000310


	//   ....[6]....
        /*0090*/ 	.word	0x00000330


	//   ....[7]....
        /*0094*/ 	.word	0x00000350


	//   ....[8]....
        /*0098*/ 	.word	0x00000370


	//   ....[9]....
        /*009c*/ 	.word	0x00000390


	//----- nvinfo : EIATTR_VRC_CTA_INIT_COUNT
	.align		4
.L_145:
        /*00a0*/ 	.byte	0x02, 0x4a
	.zero		1
	.zero		1


	//----- nvinfo : EIATTR_EXIT_INSTR_OFFSETS
	.align		4
        /*00a4*/ 	.byte	0x04, 0x1c
        /*00a6*/ 	.short	(.L_147 - .L_146)


	//   ....[0]....
.L_146:
        /*00a8*/ 	.word	0x000003a0


	//   ....[1]....
        /*00ac*/ 	.word	0x000003f0


	//----- nvinfo : EIATTR_CRS_STACK_SIZE
	.align		4
.L_147:
        /*00b0*/ 	.byte	0x04, 0x1e
        /*00b2*/ 	.short	(.L_149 - .L_148)
.L_148:
        /*00b4*/ 	.word	0x00000000


	//----- nvinfo : EIATTR_CBANK_PARAM_SIZE
	.align		4
.L_149:
        /*00b8*/ 	.byte	0x03, 0x19
        /*00ba*/ 	.short	0x0014


	//----- nvinfo : EIATTR_PARAM_CBANK
	.align		4
        /*00bc*/ 	.byte	0x04, 0x0a
        /*00be*/ 	.short	(.L_151 - .L_150)
	.align		4
.L_150:
        /*00c0*/ 	.word	index@(.nv.constant0._Z11vec1DReduceI5SumOpEvPfS1_i)
        /*00c4*/ 	.short	0x0380
        /*00c6*/ 	.short	0x0014


	//----- nvinfo : EIATTR_SW_WAR
	.align		4
.L_151:
        /*00c8*/ 	.byte	0x04, 0x36
        /*00ca*/ 	.short	(.L_153 - .L_152)
.L_152:
        /*00cc*/ 	.word	0x00000008
.L_153:


//--------------------- .nv.info._Z6initV2IiEvPT_S0_i --------------------------
	.section	.nv.info._Z6initV2IiEvPT_S0_i,"",@"SHT_CUDA_INFO"
	.sectionflags	@""
	.align	4


	//----- nvinfo : EIATTR_CUDA_API_VERSION
	.align		4
        /*0000*/ 	.byte	0x04, 0x37
        /*0002*/ 	.short	(.L_155 - .L_154)
.L_154:
        /*0004*/ 	.word	0x00000082


	//----- nvinfo : EIATTR_KPARAM_INFO
	.align		4
.L_155:
        /*0008*/ 	.byte	0x04, 0x17
        /*000a*/ 	.short	(.L_157 - .L_156)
.L_156:
        /*000c*/ 	.word	0x00000000
        /*0010*/ 	.short	0x0002
        /*0012*/ 	.short	0x000c
        /*0014*/ 	.byte	0x00, 0xf0, 0x11, 0x00


	//----- nvinfo : EIATTR_KPARAM_INFO
	.align		4
.L_157:
        /*0018*/ 	.byte	0x04, 0x17
        /*001a*/ 	.short	(.L_159 - .L_158)
.L_158:
        /*001c*/ 	.word	0x00000000
        /*0020*/ 	.short	0x0001
        /*0022*/ 	.short	0x0008
        /*0024*/ 	.byte	0x00, 0xf0, 0x11, 0x00


	//----- nvinfo : EIATTR_KPARAM_INFO
	.align		4
.L_159:
        /*0028*/ 	.byte	0x04, 0x17
        /*002a*/ 	.short	(.L_161 - .L_160)
.L_160:
        /*002c*/ 	.word	0x00000000
        /*0030*/ 	.short	0x0000
        /*0032*/ 	.short	0x0000
        /*0034*/ 	.byte	0x00, 0xf5, 0x21, 0x00


	//----- nvinfo : EIATTR_SPARSE_MMA_MASK
	.align		4
.L_161:
        /*0038*/ 	.byte	0x03, 0x50
        /*003a*/ 	.short	0x0000


	//----- nvinfo : EIATTR_MAXREG_COUNT
	.align		4
        /*003c*/ 	.byte	0x03, 0x1b
        /*003e*/ 	.short	0x00ff


	//----- nvinfo : EIATTR_MERCURY_ISA_VERSION
	.align		4
        /*0040*/ 	.byte	0x03, 0x5f
        /*0042*/ 	.short	0x0101


	//----- nvinfo : EIATTR_VRC_CTA_INIT_COUNT
	.align		4
        /*0044*/ 	.byte	0x02, 0x4a
	.zero		1
	.zero		1


	//----- nvinfo : EIATTR_EXIT_INSTR_OFFSETS
	.align		4
        /*0048*/ 	.byte	0x04, 0x1c
        /*004a*/ 	.short	(.L_163 - .L_162)


	//   ....[0]....
.L_162:
        /*004c*/ 	.word	0x00000070


	//   ....[1]....
        /*0050*/ 	.word	0x000000d0


	//----- nvinfo : EIATTR_CBANK_PARAM_SIZE
	.align		4
.L_163:
        /*0054*/ 	.byte	0x03, 0x19
        /*0056*/ 	.short	0x0010


	//----- nvinfo : EIATTR_PARAM_CBANK
	.align		4
        /*0058*/ 	.byte	0x04, 0x0a
        /*005a*/ 	.short	(.L_165 - .L_164)
	.align		4
.L_164:
        /*005c*/ 	.word	index@(.nv.constant0._Z6initV2IiEvPT_S0_i)
        /*0060*/ 	.short	0x0380
        /*0062*/ 	.short	0x0010


	//----- nvinfo : EIATTR_SW_WAR
	.align		4
.L_165:
        /*0064*/ 	.byte	0x04, 0x36
        /*0066*/ 	.short	(.L_167 - .L_166)
.L_166:
        /*0068*/ 	.word	0x00000008
.L_167:


//--------------------- .nv.callgraph             --------------------------
	.section	.nv.callgraph,"",@"SHT_CUDA_CALLGRAPH"
	.align	4
	.sectionentsize	8
	.align		4
        /*0000*/ 	.word	0x00000000
	.align		4
        /*0004*/ 	.word	0xffffffff
	.align		4
        /*0008*/ 	.word	0x00000000
	.align		4
        /*000c*/ 	.word	0xfffffffe
	.align		4
        /*0010*/ 	.word	0x00000000
	.align		4
        /*0014*/ 	.word	0xfffffffd
	.align		4
        /*0018*/ 	.word	0x00000000
	.align		4
        /*001c*/ 	.word	0xfffffffc


//--------------------- .text._Z6updateIfEvPKT_PS0_PiS4_ii --------------------------
	.section	.text._Z6updateIfEvPKT_PS0_PiS4_ii,"ax",@progbits
	.align	128
        .global         _Z6updateIfEvPKT_PS0_PiS4_ii
        .type           _Z6updateIfEvPKT_PS0_PiS4_ii,@function
        .size           _Z6updateIfEvPKT_PS0_PiS4_ii,(.L_x_43 - _Z6updateIfEvPKT_PS0_PiS4_ii)
        .other          _Z6updateIfEvPKT_PS0_PiS4_ii,@"STO_CUDA_ENTRY STV_DEFAULT"
_Z6updateIfEvPKT_PS0_PiS4_ii:
.text._Z6updateIfEvPKT_PS0_PiS4_ii:
[----:B------:R-:W-:Y:S01]  /*0000*/  LDC R1, c[0x0][0x37c] ;  /* 0x0000df00ff017b82 */ /* 0x000fe20000000800 */
[----:B------:R-:W0:Y:S01]  /*0010*/  S2R R11, SR_TID.X ;  /* 0x00000000000b7919 */ /* 0x000e220000002100 */
[----:B------:R-:W0:Y:S02]  /*0020*/  LDCU UR4, c[0x0][0x3a4] ;  /* 0x00007480ff0477ac */ /* 0x000e240008000800 */
[----:B0-----:R-:W-:-:S13]  /*0030*/  ISETP.GE.AND P0, PT, R11, UR4, PT ;  /* 0x000000040b007c0c */ /* 0x001fda000bf06270 */
[----:B------:R-:W-:Y:S05]  /*0040*/  @P0 EXIT ;  /* 0x000000000000094d */ /* 0x000fea0003800000 */
[----:B------:R-:W0:Y:S01]  /*0050*/  S2R R2, SR_CTAID.X ;  /* 0x0000000000027919 */ /* 0x000e220000002500 */
[----:B------:R-:W0:Y:S01]  /*0060*/  LDC.64 R4, c[0x0][0x390] ;  /* 0x0000e400ff047b82 */ /* 0x000e220000000a00 */
[----:B------:R-:W1:Y:S07]  /*0070*/  LDCU.64 UR4, c[0x0][0x358] ;  /* 0x00006b00ff0477ac */ /* 0x000e6e0008000a00 */
[----:B------:R-:W2:Y:S08]  /*0080*/  LDC.64 R12, c[0x0][0x398] ;  /* 0x0000e600ff0c7b82 */ /* 0x000eb00000000a00 */
[----:B------:R-:W3:Y:S08]  /*0090*/  LDC.64 R8, c[0x0][0x380] ;  /* 0x0000e000ff087b82 */ /* 0x000ef00000000a00 */
[----:B------:R-:W4:Y:S01]  /*00a0*/  LDC.64 R6, c[0x0][0x388] ;  /* 0x0000e200ff067b82 */ /* 0x000f220000000a00 */
[----:B------:R-:W0:Y:S01]  /*00b0*/  LDCU UR6, c[0x0][0x360] ;  /* 0x00006c00ff0677ac */ /* 0x000e220008000800 */
[----:B------:R-:W0:Y:S02]  /*00c0*/  LDCU UR7, c[0x0][0x3a4] ;  /* 0x00007480ff0777ac */ /* 0x000e240008000800 */
[----:B0-----:R-:W-:-:S05]  /*00d0*/  IMAD.WIDE.U32 R4, R2, 0x4, R4 ;  /* 0x0000000402047825 */ /* 0x001fca00078e0004 */
[----:B-1----:R-:W2:Y:S02]  /*00e0*/  LDG.E R10, desc[UR4][R4.64] ;  /* 0x00000004040a7981 */ /* 0x002ea4000c1e1900 */
[----:B--2---:R-:W-:-:S05]  /*00f0*/  IMAD.WIDE R12, R10, 0x4, R12 ;  /* 0x000000040a0c7825 */ /* 0x004fca00078e020c */
[----:B------:R-:W2:Y:S02]  /*0100*/  LDG.E R3, desc[UR4][R12.64] ;  /* 0x000000040c037981 */ /* 0x000ea4000c1e1900 */
[----:B--234-:R-:W-:-:S07]  /*0110*/  I2FP.F32.S32 R3, R3 ;  /* 0x0000000300037245 */ /* 0x01cfce0000201400 */
.L_x_2:
[----:B0-----:R-:W-:-:S04]  /*0120*/  IMAD R5, R2, UR7, R11 ;  /* 0x0000000702057c24 */ /* 0x001fc8000f8e020b */
[----:B------:R-:W-:-:S05]  /*0130*/  IMAD.WIDE.U32 R4, R5, 0x4, R8 ;  /* 0x0000000405047825 */ /* 0x000fca00078e0008 */
[----:B------:R0:W2:Y:S01]  /*0140*/  LDG.E R0, desc[UR4][R4.64] ;  /* 0x0000000404007981 */ /* 0x0000a2000c1e1900 */
[----:B------:R-:W1:Y:S01]  /*0150*/  MUFU.RCP R12, R3 ;  /* 0x00000003000c7308 */ /* 0x000e620000001000 */
[----:B------:R-:W-:Y:S05]  /*0160*/  YIELD ;  /* 0x0000000000007946 */ /* 0x000fea0003800000 */
[----:B------:R-:W-:Y:S01]  /*0170*/  BSSY.RECONVERGENT B0, `(.L_x_0) ;  /* 0x000000f000007945 */ /* 0x000fe20003800200 */
[----:B-1----:R-:W-:-:S04]  /*0180*/  FFMA R13, -R3, R12, 1 ;  /* 0x3f800000030d7423 */ /* 0x002fc8000000010c */
[----:B------:R-:W-:Y:S01]  /*0190*/  FFMA R15, R12, R13, R12 ;  /* 0x0000000d0c0f7223 */ /* 0x000fe2000000000c */
[----:B------:R-:W-:Y:S02]  /*01a0*/  IMAD R13, R10, UR7, R11 ;  /* 0x000000070a0d7c24 */ /* 0x000fe4000f8e020b */
[----:B------:R-:W-:Y:S02]  /*01b0*/  VIADD R11, R11, UR6 ;  /* 0x000000060b0b7c36 */ /* 0x000fe40008000000 */
[----:B0-----:R-:W-:-:S03]  /*01c0*/  IMAD.WIDE R4, R13, 0x4, R6 ;  /* 0x000000040d047825 */ /* 0x001fc600078e0206 */
[----:B------:R-:W-:Y:S01]  /*01d0*/  ISETP.GE.AND P2, PT, R11, UR7, PT ;  /* 0x000000070b007c0c */ /* 0x000fe2000bf46270 */
[----:B--2---:R-:W0:Y:S01]  /*01e0*/  FCHK P0, R0, R3 ;  /* 0x0000000300007302 */ /* 0x004e220000000000 */
[----:B------:R-:W-:-:S04]  /*01f0*/  FFMA R12, R0, R15, RZ ;  /* 0x0000000f000c7223 */ /* 0x000fc800000000ff */
[----:B------:R-:W-:-:S04]  /*0200*/  FFMA R14, -R3, R12, R0 ;  /* 0x0000000c030e7223 */ /* 0x000fc80000000100 */
[----:B------:R-:W-:Y:S01]  /*0210*/  FFMA R15, R15, R14, R12 ;  /* 0x0000000e0f0f7223 */ /* 0x000fe2000000000c */
[----:B0-----:R-:W-:Y:S06]  /*0220*/  @!P0 BRA `(.L_x_1) ;  /* 0x00000000000c8947 */ /* 0x001fec0003800000 */
[----:B------:R-:W-:-:S07]  /*0230*/  MOV R12, 0x250 ;  /* 0x00000250000c7802 */ /* 0x000fce0000000f00 */
[----:B------:R-:W-:Y:S05]  /*0240*/  CALL.REL.NOINC `($__internal_0_$__cuda_sm3x_div_rn_noftz_f32_slowpath) ;  /* 0x0000000000147944 */ /* 0x000fea0003c00000 */
[----:B------:R-:W-:-:S07]  /*0250*/  IMAD.MOV.U32 R15, RZ, RZ, R0 ;  /* 0x000000ffff0f7224 */ /* 0x000fce00078e0000 */
.L_x_1:
[----:B------:R-:W-:Y:S05]  /*0260*/  BSYNC.RECONVERGENT B0 ;  /* 0x0000000000007941 */ /* 0x000fea0003800200 */
.L_x_0:
[----:B------:R0:W-:Y:S01]  /*0270*/  REDG.E.ADD.F32.FTZ.RN.STRONG.GPU desc[UR4][R4.64], R15 ;  /* 0x0000000f040079a6 */ /* 0x0001e2000c12f304 */
[----:B------:R-:W-:Y:S05]  /*0280*/  @!P2 BRA `(.L_x_2) ;  /* 0xfffffffc00a4a947 */ /* 0x000fea000383ffff */
[----:B------:R-:W-:Y:S05]  /*0290*/  EXIT ;  /* 0x000000000000794d */ /* 0x000fea0003800000 */
        .weak           $__internal_0_$__cuda_sm3x_div_rn_noftz_f32_slowpath
        .type           $__internal_0_$__cuda_sm3x_div_rn_noftz_f32_slowpath,@function
        .size           $__internal_0_$__cuda_sm3x_div_rn_noftz_f32_slowpath,(.L_x_43 - $__internal_0_$__cuda_sm3x_div_rn_noftz_f32_slowpath)
$__internal_0_$__cuda_sm3x_div_rn_noftz_f32_slowpath:
[--C-:B------:R-:W-:Y:S01]  /*02a0*/  SHF.R.U32.HI R13, RZ, 0x17, R3.reuse ;  /* 0x00000017ff0d7819 */ /* 0x100fe20000011603 */
[----:B------:R-:W-:Y:S01]  /*02b0*/  BSSY.RECONVERGENT B1, `(.L_x_3) ;  /* 0x0000064000017945 */ /* 0x000fe20003800200 */
[--C-:B------:R-:W-:Y:S01]  /*02c0*/  SHF.R.U32.HI R14, RZ, 0x17, R0.reuse ;  /* 0x00000017ff0e7819 */ /* 0x100fe20000011600 */
[----:B------:R-:W-:Y:S01]  /*02d0*/  IMAD.MOV.U32 R15, RZ, RZ, R0 ;  /* 0x000000ffff0f7224 */ /* 0x000fe200078e0000 */
[----:B------:R-:W-:Y:S01]  /*02e0*/  LOP3.LUT R13, R13, 0xff, RZ, 0xc0, !PT ;  /* 0x000000ff0d0d7812 */ /* 0x000fe200078ec0ff */
[----:B------:R-:W-:Y:S01]  /*02f0*/  IMAD.MOV.U32 R16, RZ, RZ, R3 ;  /* 0x000000ffff107224 */ /* 0x000fe200078e0003 */
[----:B------:R-:W-:-:S03]  /*0300*/  LOP3.LUT R20, R14, 0xff, RZ, 0xc0, !PT ;  /* 0x000000ff0e147812 */ /* 0x000fc600078ec0ff */
[----:B------:R-:W-:Y:S02]  /*0310*/  VIADD R17, R13, 0xffffffff ;  /* 0xffffffff0d117836 */ /* 0x000fe40000000000 */
[----:B------:R-:W-:-:S03]  /*0320*/  VIADD R18, R20, 0xffffffff ;  /* 0xffffffff14127836 */ /* 0x000fc60000000000 */
[----:B------:R-:W-:-:S04]  /*0330*/  ISETP.GT.U32.AND P0, PT, R17, 0xfd, PT ;  /* 0x000000fd1100780c */ /* 0x000fc80003f04070 */
[----:B------:R-:W-:-:S13]  /*0340*/  ISETP.GT.U32.OR P0, PT, R18, 0xfd, P0 ;  /* 0x000000fd1200780c */ /* 0x000fda0000704470 */
[----:B------:R-:W-:Y:S01]  /*0350*/  @!P0 IMAD.MOV.U32 R14, RZ, RZ, RZ ;  /* 0x000000ffff0e8224 */ /* 0x000fe200078e00ff */
[----:B------:R-:W-:Y:S06]  /*0360*/  @!P0 BRA `(.L_x_4) ;  /* 0x00000000005c8947 */ /* 0x000fec0003800000 */
[----:B------:R-:W-:Y:S02]  /*0370*/  FSETP.GTU.FTZ.AND P1, PT, |R3|, +INF , PT ;  /* 0x7f8000000300780b */ /* 0x000fe40003f3c200 */
[----:B------:R-:W-:-:S04]  /*0380*/  FSETP.GTU.FTZ.AND P0, PT, |R0|, +INF , PT ;  /* 0x7f8000000000780b */ /* 0x000fc80003f1c200 */
[----:B------:R-:W-:-:S13]  /*0390*/  PLOP3.LUT P0, PT, P0, P1, PT, 0xf8, 0x8f ;  /* 0x00000000008f781c */ /* 0x000fda0000703f70 */
[----:B------:R-:W-:Y:S05]  /*03a0*/  @P0 BRA `(.L_x_5) ;  /* 0x00000004004c0947 */ /* 0x000fea0003800000 */
[----:B------:R-:W-:-:S13]  /*03b0*/  LOP3.LUT P0, RZ, R16, 0x7fffffff, R15, 0xc8, !PT ;  /* 0x7fffffff10ff7812 */ /* 0x000fda000780c80f */
[----:B------:R-:W-:Y:S05]  /*03c0*/  @!P0 BRA `(.L_x_6) ;  /* 0x00000004003c8947 */ /* 0x000fea0003800000 */
[C---:B------:R-:W-:Y:S02]  /*03d0*/  FSETP.NEU.FTZ.AND P3, PT, |R0|.reuse, +INF , PT ;  /* 0x7f8000000000780b */ /* 0x040fe40003f7d200 */
[----:B------:R-:W-:Y:S02]  /*03e0*/  FSETP.NEU.FTZ.AND P1, PT, |R3|, +INF , PT ;  /* 0x7f8000000300780b */ /* 0x000fe40003f3d200 */
[----:B------:R-:W-:-:S11]  /*03f0*/  FSETP.NEU.FTZ.AND P0, PT, |R0|, +INF , PT ;  /* 0x7f8000000000780b */ /* 0x000fd60003f1d200 */
[----:B------:R-:W-:Y:S05]  /*0400*/  @!P1 BRA !P3, `(.L_x_6) ;  /* 0x00000004002c9947 */ /* 0x000fea0005800000 */
[----:B------:R-:W-:-:S04]  /*0410*/  LOP3.LUT P3, RZ, R15, 0x7fffffff, RZ, 0xc0, !PT ;  /* 0x7fffffff0fff7812 */ /* 0x000fc8000786c0ff */
[----:B------:R-:W-:-:S13]  /*0420*/  PLOP3.LUT P1, PT, P1, P3, PT, 0x2f, 0xf2 ;  /* 0x0000000000f2781c */ /* 0x000fda0000f26577 */
[----:B------:R-:W-:Y:S05]  /*0430*/  @P1 BRA `(.L_x_7) ;  /* 0x0000000400181947 */ /* 0x000fea0003800000 */
[----:B------:R-:W-:-:S04]  /*0440*/  LOP3.LUT P1, RZ, R16, 0x7fffffff, RZ, 0xc0, !PT ;  /* 0x7fffffff10ff7812 */ /* 0x000fc8000782c0ff */
[----:B------:R-:W-:-:S13]  /*0450*/  PLOP3.LUT P0, PT, P0, P1, PT, 0x2f, 0xf2 ;  /* 0x0000000000f2781c */ /* 0x000fda0000702577 */
[----:B------:R-:W-:Y:S05]  /*0460*/  @P0 BRA `(.L_x_8) ;  /* 0x0000000400000947 */ /* 0x000fea0003800000 */
[----:B------:R-:W-:Y:S02]  /*0470*/  ISETP.GE.AND P0, PT, R18, RZ, PT ;  /* 0x000000ff1200720c */ /* 0x000fe40003f06270 */
[----:B------:R-:W-:-:S11]  /*0480*/  ISETP.GE.AND P1, PT, R17, RZ, PT ;  /* 0x000000ff1100720c */ /* 0x000fd60003f26270 */
[----:B------:R-:W-:Y:S02]  /*0490*/  @P0 IMAD.MOV.U32 R14, RZ, RZ, RZ ;  /* 0x000000ffff0e0224 */ /* 0x000fe400078e00ff */
[----:B------:R-:W-:Y:S01]  /*04a0*/  @!P0 FFMA R15, R0, 1.84467440737095516160e+19, RZ ;  /* 0x5f800000000f8823 */ /* 0x000fe200000000ff */
[----:B------:R-:W-:Y:S02]  /*04b0*/  @!P0 IMAD.MOV.U32 R14, RZ, RZ, -0x40 ;  /* 0xffffffc0ff0e8424 */ /* 0x000fe400078e00ff */
[----:B------:R-:W-:Y:S02]  /*04c0*/  @!P1 FFMA R16, R3, 1.84467440737095516160e+19, RZ ;  /* 0x5f80000003109823 */ /* 0x000fe400000000ff */
[----:B------:R-:W-:-:S07]  /*04d0*/  @!P1 VIADD R14, R14, 0x40 ;  /* 0x000000400e0e9836 */ /* 0x000fce0000000000 */
.L_x_4:
[----:B------:R-:W-:Y:S01]  /*04e0*/  LEA R17, R13, 0xc0800000, 0x17 ;  /* 0xc08000000d117811 */ /* 0x000fe200078eb8ff */
[----:B------:R-:W-:Y:S04]  /*04f0*/  BSSY.RECONVERGENT B2, `(.L_x_9) ;  /* 0x0000036000027945 */ /* 0x000fe80003800200 */
[----:B------:R-:W-:Y:S02]  /*0500*/  IMAD.IADD R17, R16, 0x1, -R17 ;  /* 0x0000000110117824 */ /* 0x000fe400078e0a11 */
[----:B------:R-:W-:Y:S02]  /*0510*/  VIADD R16, R20, 0xffffff81 ;  /* 0xffffff8114107836 */ /* 0x000fe40000000000 */
[----:B------:R0:W1:Y:S01]  /*0520*/  MUFU.RCP R18, R17 ;  /* 0x0000001100127308 */ /* 0x0000620000001000 */
[----:B------:R-:W-:Y:S01]  /*0530*/  FADD.FTZ R19, -R17, -RZ ;  /* 0x800000ff11137221 */ /* 0x000fe20000010100 */
[C---:B------:R-:W-:Y:S01]  /*0540*/  IMAD R0, R16.reuse, -0x800000, R15 ;  /* 0xff80000010007824 */ /* 0x040fe200078e020f */
[----:B0-----:R-:W-:-:S05]  /*0550*/  IADD3 R17, PT, PT, R16, 0x7f, -R13 ;  /* 0x0000007f10117810 */ /* 0x001fca0007ffe80d */
[----:B------:R-:W-:Y:S02]  /*0560*/  IMAD.IADD R17, R17, 0x1, R14 ;  /* 0x0000000111117824 */ /* 0x000fe400078e020e */
[----:B-1----:R-:W-:-:S04]  /*0570*/  FFMA R21, R18, R19, 1 ;  /* 0x3f80000012157423 */ /* 0x002fc80000000013 */
[----:B------:R-:W-:-:S04]  /*0580*/  FFMA R15, R18, R21, R18 ;  /* 0x00000015120f7223 */ /* 0x000fc80000000012 */
[----:B------:R-:W-:-:S04]  /*0590*/  FFMA R18, R0, R15, RZ ;  /* 0x0000000f00127223 */ /* 0x000fc800000000ff */
[----:B------:R-:W-:-:S04]  /*05a0*/  FFMA R20, R19, R18, R0 ;  /* 0x0000001213147223 */ /* 0x000fc80000000000 */
[----:B------:R-:W-:-:S04]  /*05b0*/  FFMA R20, R15, R20, R18 ;  /* 0x000000140f147223 */ /* 0x000fc80000000012 */
[----:B------:R-:W-:-:S04]  /*05c0*/  FFMA R19, R19, R20, R0 ;  /* 0x0000001413137223 */ /* 0x000fc80000000000 */
[----:B------:R-:W-:-:S05]  /*05d0*/  FFMA R0, R15, R19, R20 ;  /* 0x000000130f007223 */ /* 0x000fca0000000014 */
[----:B------:R-:W-:-:S04]  /*05e0*/  SHF.R.U32.HI R13, RZ, 0x17, R0 ;  /* 0x00000017ff0d7819 */ /* 0x000fc80000011600 */
[----:B------:R-:W-:-:S05]  /*05f0*/  LOP3.LUT R13, R13, 0xff, RZ, 0xc0, !PT ;  /* 0x000000ff0d0d7812 */ /* 0x000fca00078ec0ff */
[----:B------:R-:W-:-:S04]  /*0600*/  IMAD.IADD R18, R13, 0x1, R17 ;  /* 0x000000010d127824 */ /* 0x000fc800078e0211 */
[----:B------:R-:W-:-:S05]  /*0610*/  VIADD R13, R18, 0xffffffff ;  /* 0xffffffff120d7836 */ /* 0x000fca0000000000 */
[----:B------:R-:W-:-:S13]  /*0620*/  ISETP.GE.U32.AND P0, PT, R13, 0xfe, PT ;  /* 0x000000fe0d00780c */ /* 0x000fda0003f06070 */
[----:B------:R-:W-:Y:S05]  /*0630*/  @!P0 BRA `(.L_x_10) ;  /* 0x0000000000808947 */ /* 0x000fea0003800000 */
[----:B------:R-:W-:-:S13]  /*0640*/  ISETP.GT.AND P0, PT, R18, 0xfe, PT ;  /* 0x000000fe1200780c */ /* 0x000fda0003f04270 */
[----:B------:R-:W-:Y:S05]  /*0650*/  @P0 BRA `(.L_x_11) ;  /* 0x00000000006c0947 */ /* 0x000fea0003800000 */
[----:B------:R-:W-:-:S13]  /*0660*/  ISETP.GE.AND P0, PT, R18, 0x1, PT ;  /* 0x000000011200780c */ /* 0x000fda0003f06270 */
[----:B------:R-:W-:Y:S05]  /*0670*/  @P0 BRA `(.L_x_12) ;  /* 0x0000000000740947 */ /* 0x000fea0003800000 */
[----:B------:R-:W-:Y:S02]  /*0680*/  ISETP.GE.AND P0, PT, R18, -0x18, PT ;  /* 0xffffffe81200780c */ /* 0x000fe40003f06270 */
[----:B------:R-:W-:-:S11]  /*0690*/  LOP3.LUT R0, R0, 0x80000000, RZ, 0xc0, !PT ;  /* 0x8000000000007812 */ /* 0x000fd600078ec0ff */
[----:B------:R-:W-:Y:S05]  /*06a0*/  @!P0 BRA `(.L_x_12) ;  /* 0x0000000000688947 */ /* 0x000fea0003800000 */
[CCC-:B------:R-:W-:Y:S01]  /*06b0*/  FFMA.RZ R13, R15.reuse, R19.reuse, R20.reuse ;  /* 0x000000130f0d7223 */ /* 0x1c0fe2000000c014 */
[-C--:B------:R-:W-:Y:S01]  /*06c0*/  FFMA.RM R14, R15, R19.reuse, R20 ;  /* 0x000000130f0e7223 */ /* 0x080fe20000004014 */
[----:B------:R-:W-:Y:S01]  /*06d0*/  IMAD.MOV R17, RZ, RZ, -R18 ;  /* 0x000000ffff117224 */ /* 0x000fe200078e0a12 */
[C---:B------:R-:W-:Y:S02]  /*06e0*/  ISETP.NE.AND P3, PT, R18.reuse, RZ, PT ;  /* 0x000000ff1200720c */ /* 0x040fe40003f65270 */
[----:B------:R-:W-:Y:S01]  /*06f0*/  LOP3.LUT R16, R13, 0x7fffff, RZ, 0xc0, !PT ;  /* 0x007fffff0d107812 */ /* 0x000fe200078ec0ff */
[----:B------:R-:W-:Y:S01]  /*0700*/  FFMA.RP R13, R15, R19, R20 ;  /* 0x000000130f0d7223 */ /* 0x000fe20000008014 */
[C---:B------:R-:W-:Y:S01]  /*0710*/  VIADD R15, R18.reuse, 0x20 ;  /* 0x00000020120f7836 */ /* 0x040fe20000000000 */
[----:B------:R-:W-:Y:S02]  /*0720*/  ISETP.NE.AND P1, PT, R18, RZ, PT ;  /* 0x000000ff1200720c */ /* 0x000fe40003f25270 */
[----:B------:R-:W-:-:S02]  /*0730*/  LOP3.LUT R16, R16, 0x800000, RZ, 0xfc, !PT ;  /* 0x0080000010107812 */ /* 0x000fc400078efcff */
[----:B------:R-:W-:Y:S02]  /*0740*/  FSETP.NEU.FTZ.AND P0, PT, R13, R14, PT ;  /* 0x0000000e0d00720b */ /* 0x000fe40003f1d000 */
[----:B------:R-:W-:Y:S02]  /*0750*/  SHF.L.U32 R15, R16, R15, RZ ;  /* 0x0000000f100f7219 */ /* 0x000fe400000006ff */
[----:B------:R-:W-:Y:S02]  /*0760*/  SEL R13, R17, RZ, P3 ;  /* 0x000000ff110d7207 */ /* 0x000fe40001800000 */
[----:B------:R-:W-:Y:S02]  /*0770*/  ISETP.NE.AND P1, PT, R15, RZ, P1 ;  /* 0x000000ff0f00720c */ /* 0x000fe40000f25270 */
[----:B------:R-:W-:Y:S02]  /*0780*/  SHF.R.U32.HI R13, RZ, R13, R16 ;  /* 0x0000000dff0d7219 */ /* 0x000fe40000011610 */
[----:B------:R-:W-:-:S02]  /*0790*/  PLOP3.LUT P0, PT, P0, P1, PT, 0xf8, 0x8f ;  /* 0x00000000008f781c */ /* 0x000fc40000703f70 */
[----:B------:R-:W-:Y:S02]  /*07a0*/  SHF.R.U32.HI R15, RZ, 0x1, R13 ;  /* 0x00000001ff0f7819 */ /* 0x000fe4000001160d */
[----:B------:R-:W-:-:S04]  /*07b0*/  SEL R14, RZ, 0x1, !P0 ;  /* 0x00000001ff0e7807 */ /* 0x000fc80004000000 */
[----:B------:R-:W-:-:S04]  /*07c0*/  LOP3.LUT R14, R14, 0x1, R15, 0xf8, !PT ;  /* 0x000000010e0e7812 */ /* 0x000fc800078ef80f */
[----:B------:R-:W-:-:S05]  /*07d0*/  LOP3.LUT R14, R14, R13, RZ, 0xc0, !PT ;  /* 0x0000000d0e0e7212 */ /* 0x000fca00078ec0ff */
[----:B------:R-:W-:-:S05]  /*07e0*/  IMAD.IADD R15, R15, 0x1, R14 ;  /* 0x000000010f0f7824 */ /* 0x000fca00078e020e */
[----:B------:R-:W-:Y:S01]  /*07f0*/  LOP3.LUT R0, R15, R0, RZ, 0xfc, !PT ;  /* 0x000000000f007212 */ /* 0x000fe200078efcff */
[----:B------:R-:W-:Y:S06]  /*0800*/  BRA `(.L_x_12) ;  /* 0x0000000000107947 */ /* 0x000fec0003800000 */
.L_x_11:
[----:B------:R-:W-:-:S04]  /*0810*/  LOP3.LUT R0, R0, 0x80000000, RZ, 0xc0, !PT ;  /* 0x8000000000007812 */ /* 0x000fc800078ec0ff */
[----:B------:R-:W-:Y:S01]  /*0820*/  LOP3.LUT R0, R0, 0x7f800000, RZ, 0xfc, !PT ;  /* 0x7f80000000007812 */ /* 0x000fe200078efcff */
[----:B------:R-:W-:Y:S06]  /*0830*/  BRA `(.L_x_12) ;  /* 0x0000000000047947 */ /* 0x000fec0003800000 */
.L_x_10:
[----:B------:R-:W-:-:S07]  /*0840*/  IMAD R0, R17, 0x800000, R0 ;  /* 0x0080000011007824 */ /* 0x000fce00078e0200 */
.L_x_12:
[----:B------:R-:W-:Y:S05]  /*0850*/  BSYNC.RECONVERGENT B2 ;  /* 0x0000000000027941 */ /* 0x000fea0003800200 */
.L_x_9:
[----:B------:R-:W-:Y:S05]  /*0860*/  BRA `(.L_x_13) ;  /* 0x0000000000207947 */ /* 0x000fea0003800000 */
.L_x_8:
[----:B------:R-:W-:-:S04]  /*0870*/  LOP3.LUT R0, R16, 0x80000000, R15, 0x48, !PT ;  /* 0x8000000010007812 */ /* 0x000fc800078e480f */
[----:B------:R-:W-:Y:S01]  /*0880*/  LOP3.LUT R0, R0, 0x7f800000, RZ, 0xfc, !PT ;  /* 0x7f80000000007812 */ /* 0x000fe200078efcff */
[----:B------:R-:W-:Y:S06]  /*0890*/  BRA `(.L_x_13) ;  /* 0x0000000000147947 */ /* 0x000fec0003800000 */
.L_x_7:
[----:B------:R-:W-:Y:S01]  /*08a0*/  LOP3.LUT R0, R16, 0x80000000, R15, 0x48, !PT ;  /* 0x8000000010007812 */ /* 0x000fe200078e480f */
[----:B------:R-:W-:Y:S06]  /*08b0*/  BRA `(.L_x_13) ;  /* 0x00000000000c7947 */ /* 0x000fec0003800000 */
.L_x_6:
[----:B------:R-:W0:Y:S01]  /*08c0*/  MUFU.RSQ R0, -QNAN ;  /* 0xffc0000000007908 */ /* 0x000e220000001400 */
[----:B------:R-:W-:Y:S05]  /*08d0*/  BRA `(.L_x_13) ;  /* 0x0000000000047947 */ /* 0x000fea0003800000 */
.L_x_5:
[----:B------:R-:W-:-:S07]  /*08e0*/  FADD.FTZ R0, R0, R3 ;  /* 0x0000000300007221 */ /* 0x000fce0000010000 */
.L_x_13:
[----:B------:R-:W-:Y:S05]  /*08f0*/  BSYNC.RECONVERGENT B1 ;  /* 0x0000000000017941 */ /* 0x000fea0003800200 */
.L_x_3:
[----:B------:R-:W-:-:S04]  /*0900*/  IMAD.MOV.U32 R13, RZ, RZ, 0x0 ;  /* 0x00000000ff0d7424 */ /* 0x000fc800078e00ff */
[----:B0-----:R-:W-:Y:S05]  /*0910*/  RET.REL.NODEC R12 `(_Z6updateIfEvPKT_PS0_PiS4_ii) ;  /* 0xfffffff40cb87950 */ /* 0x001fea0003c3ffff */
.L_x_14:
[----:B------:R-:W-:-:S00]  /*0920*/  BRA `(.L_x_14) ;  /* 0xfffffffc00fc7947 */ /* 0x000fc0000383ffff */
[----:B------:R-:W-:-:S00]  /*0930*/  NOP ;  /* 0x0000000000007918 */ /* 0x000fc00000000000 */
        /* <DEDUP_REMOVED lines=12> */
.L_x_43:


//--------------------- .text._Z6initV2IfEvPT_S0_i --------------------------
	.section	.text._Z6initV2IfEvPT_S0_i,"ax",@progbits
	.align	128
        .global         _Z6initV2IfEvPT_S0_i
        .type           _Z6initV2IfEvPT_S0_i,@function
        .size           _Z6initV2IfEvPT_S0_i,(.L_x_47 - _Z6initV2IfEvPT_S0_i)
        .other          _Z6initV2IfEvPT_S0_i,@"STO_CUDA_ENTRY STV_DEFAULT"
_Z6initV2IfEvPT_S0_i:
.text._Z6initV2IfEvPT_S0_i:
[----:B------:R-:W-:Y:S01]  /*0000*/  LDC R1, c[0x0][0x37c] ;  /* 0x0000df00ff017b82 */ /* 0x000fe20000000800 */
[----:B------:R-:W0:Y:S07]  /*0010*/  S2R R5, SR_TID.X ;  /* 0x0000000000057919 */ /* 0x000e2e0000002100 */
[----:B------:R-:W0:Y:S01]  /*0020*/  S2UR UR4, SR_CTAID.X ;  /* 0x00000000000479c3 */ /* 0x000e220000002500 */
[----:B------:R-:W1:Y:S07]  /*0030*/  LDCU UR5, c[0x0][0x38c] ;  /* 0x00007180ff0577ac */ /* 0x000e6e0008000800 */
[----:B------:R-:W0:Y:S02]  /*0040*/  LDC R0, c[0x0][0x360] ;  /* 0x0000d800ff007b82 */ /* 0x000e240000000800 */
[----:B0-----:R-:W-:-:S05]  /*0050*/  IMAD R5, R0, UR4, R5 ;  /* 0x0000000400057c24 */ /* 0x001fca000f8e0205 */
[----:B-1----:R-:W-:-:S13]  /*0060*/  ISETP.GE.AND P0, PT, R5, UR5, PT ;  /* 0x0000000505007c0c */ /* 0x002fda000bf06270 */
[----:B------:R-:W-:Y:S05]  /*0070*/  @P0 EXIT ;  /* 0x000000000000094d */ /* 0x000fea0003800000 */
[----:B------:R-:W0:Y:S01]  /*0080*/  LDC.64 R2, c[0x0][0x380] ;  /* 0x0000e000ff027b82 */ /* 0x000e220000000a00 */
[----:B------:R-:W1:Y:S07]  /*0090*/  LDCU.64 UR4, c[0x0][0x358] ;  /* 0x00006b00ff0477ac */ /* 0x000e6e0008000a00 */
[----:B------:R-:W1:Y:S01]  /*00a0*/  LDC R7, c[0x0][0x388] ;  /* 0x0000e200ff077b82 */ /* 0x000e620000000800 */
[----:B0-----:R-:W-:-:S05]  /*00b0*/  IMAD.WIDE R2, R5, 0x4, R2 ;  /* 0x0000000405027825 */ /* 0x001fca00078e0202 */
[----:B-1----:R-:W-:Y:S01]  /*00c0*/  STG.E desc[UR4][R2.64], R7 ;  /* 0x0000000702007986 */ /* 0x002fe2000c101904 */
[----:B------:R-:W-:Y:S05]  /*00d0*/  EXIT ;  /* 0x000000000000794d */ /* 0x000fea0003800000 */
.L_x_15:
        /* <DEDUP_REMOVED lines=10> */
.L_x_47:


//--------------------- .text._Z27calClustersDistPackedkernelIfLi4EEvPKT_S2_PiPfS3_ii --------------------------
	.section	.text._Z27calClustersDistPackedkernelIfLi4EEvPKT_S2_PiPfS3_ii,"ax",@progbits
	.align	128
        .global         _Z27calClustersDistPackedkernelIfLi4EEvPKT_S2_PiPfS3_ii
        .type           _Z27calClustersDistPackedkernelIfLi4EEvPKT_S2_PiPfS3_ii,@function
        .size           _Z27calClustersDistPackedkernelIfLi4EEvPKT_S2_PiPfS3_ii,(.L_x_44 - _Z27calClustersDistPackedkernelIfLi4EEvPKT_S2_PiPfS3_ii)
        .other          _Z27calClustersDistPackedkernelIfLi4EEvPKT_S2_PiPfS3_ii,@"STO_CUDA_ENTRY STV_DEFAULT"
_Z27calClustersDistPackedkernelIfLi4EEvPKT_S2_PiPfS3_ii:
.text._Z27calClustersDistPackedkernelIfLi4EEvPKT_S2_PiPfS3_ii:
[----:B------:R-:W-:Y:S01]  /*0000*/  LDC R1, c[0x0][0x37c] ;  /* 0x0000df00ff017b82 */ /* 0x000fe20000000800 */
[----:B------:R-:W0:Y:S01]  /*0010*/  LDCU UR4, c[0x0][0x3ac] ;  /* 0x00007580ff0477ac */ /* 0x000e220008000800 */
[----:B------:R-:W-:Y:S01]  /*0020*/  HFMA2 R22, -RZ, RZ, 25.71875, 3664 ;  /* 0x4e6e6b28ff167431 */ /* 0x000fe200000001ff */
[----:B------:R-:W1:Y:S01]  /*0030*/  LDCU.64 UR10, c[0x0][0x358] ;  /* 0x00006b00ff0a77ac */ /* 0x000e620008000a00 */
[----:B0-----:R-:W-:-:S09]  /*0040*/  UISETP.GE.AND UP0, UPT, UR4, 0x1, UPT ;  /* 0x000000010400788c */ /* 0x001fd2000bf06270 */
[----:B-1----:R-:W-:Y:S05]  /*0050*/  BRA.U !UP0, `(.L_x_16) ;  /* 0x0000000d08507547 */ /* 0x002fea000b800000 */
[----:B------:R-:W0:Y:S01]  /*0060*/  LDCU UR12, c[0x0][0x360] ;  /* 0x00006c00ff0c77ac */ /* 0x000e220008000800 */
[----:B------:R-:W1:Y:S01]  /*0070*/  S2R R0, SR_TID.X ;  /* 0x0000000000007919 */ /* 0x000e620000002100 */
[----:B------:R-:W-:Y:S01]  /*0080*/  S2UR UR9, SR_CgaCtaId ;  /* 0x00000000000979c3 */ /* 0x000fe20000008800 */
[----:B------:R-:W-:Y:S01]  /*0090*/  MOV R33, 0x10 ;  /* 0x0000001000217802 */ /* 0x000fe20000000f00 */
[----:B------:R-:W2:Y:S01]  /*00a0*/  LDCU UR8, c[0x0][0x3a8] ;  /* 0x00007500ff0877ac */ /* 0x000ea20008000800 */
[----:B------:R-:W-:Y:S01]  /*00b0*/  MOV R22, 0x4e6e6b28 ;  /* 0x4e6e6b2800167802 */ /* 0x000fe20000000f00 */
[----:B------:R-:W3:Y:S01]  /*00c0*/  LDCU.64 UR6, c[0x0][0x380] ;  /* 0x00007000ff0677ac */ /* 0x000ee20008000a00 */
[----:B0-----:R-:W0:Y:S01]  /*00d0*/  I2F.U32.RP R5, UR12 ;  /* 0x0000000c00057d06 */ /* 0x001e220008209000 */
[----:B------:R-:W-:Y:S02]  /*00e0*/  ISETP.NE.U32.AND P2, PT, RZ, UR12, PT ;  /* 0x0000000cff007c0c */ /* 0x000fe4000bf45070 */
[----:B------:R-:W-:Y:S01]  /*00f0*/  MOV R31, UR12 ;  /* 0x0000000c001f7c02 */ /* 0x000fe20008000f00 */
[----:B--2---:R-:W-:-:S04]  /*0100*/  USHF.R.S32.HI UR4, URZ, 0x1f, UR8 ;  /* 0x0000001fff047899 */ /* 0x004fc80008011408 */
[----:B------:R-:W-:-:S04]  /*0110*/  ULEA.HI UR4, UR4, UR8, URZ, 0x2 ;  /* 0x0000000804047291 */ /* 0x000fc8000f8f10ff */
[----:B------:R-:W-:Y:S01]  /*0120*/  USHF.R.S32.HI UR5, URZ, 0x2, UR4 ;  /* 0x00000002ff057899 */ /* 0x000fe20008011404 */
[----:B0-----:R-:W0:Y:S01]  /*0130*/  MUFU.RCP R5, R5 ;  /* 0x0000000500057308 */ /* 0x001e220000001000 */
[C---:B-1----:R-:W-:Y:S02]  /*0140*/  IADD3 R4, PT, PT, R0.reuse, UR12, RZ ;  /* 0x0000000c00047c10 */ /* 0x042fe4000fffe0ff */
[----:B------:R-:W-:-:S03]  /*0150*/  SHF.L.U32 R20, R0, 0x2, RZ ;  /* 0x0000000200147819 */ /* 0x000fc600000006ff */
[----:B------:R-:W1:Y:S01]  /*0160*/  S2UR UR4, SR_CTAID.X ;  /* 0x00000000000479c3 */ /* 0x000e620000002500 */
[----:B------:R-:W-:Y:S02]  /*0170*/  ISETP.GE.AND P0, PT, R4, UR5, PT ;  /* 0x0000000504007c0c */ /* 0x000fe4000bf06270 */
[----:B------:R-:W-:Y:S02]  /*0180*/  LOP3.LUT R20, R20, 0x7c, RZ, 0xc0, !PT ;  /* 0x0000007c14147812 */ /* 0x000fe400078ec0ff */
[----:B------:R-:W-:Y:S02]  /*0190*/  SEL R6, RZ, 0x1, P0 ;  /* 0x00000001ff067807 */ /* 0x000fe40000000000 */
[----:B0-----:R-:W-:Y:S02]  /*01a0*/  IADD3 R2, PT, PT, R5, 0xffffffe, RZ ;  /* 0x0ffffffe05027810 */ /* 0x001fe40007ffe0ff */
[----:B------:R-:W-:Y:S02]  /*01b0*/  VIMNMX R5, PT, PT, R4, UR5, !PT ;  /* 0x0000000504057c48 */ /* 0x000fe4000ffe0100 */
[----:B------:R0:W2:Y:S02]  /*01c0*/  F2I.FTZ.U32.TRUNC.NTZ R3, R2 ;  /* 0x0000000200037305 */ /* 0x0000a4000021f000 */
[----:B------:R-:W-:Y:S01]  /*01d0*/  IADD3 R5, PT, PT, R5, -R4, -R6 ;  /* 0x8000000405057210 */ /* 0x000fe20007ffe806 */
[----:B-1----:R-:W-:Y:S01]  /*01e0*/  UIMAD UR4, UR4, UR8, URZ ;  /* 0x00000008040472a4 */ /* 0x002fe2000f8e02ff */
[----:B0-----:R-:W-:-:S02]  /*01f0*/  MOV R2, RZ ;  /* 0x000000ff00027202 */ /* 0x001fc40000000f00 */
[----:B------:R-:W-:Y:S01]  /*0200*/  UMOV UR8, 0x400 ;  /* 0x0000040000087882 */ /* 0x000fe20000000000 */
[----:B---3--:R-:W-:Y:S02]  /*0210*/  UIMAD.WIDE UR6, UR4, 0x4, UR6 ;  /* 0x00000004040678a5 */ /* 0x008fe4000f8e0206 */
[----:B------:R-:W-:Y:S01]  /*0220*/  ULEA UR8, UR9, UR8, 0x18 ;  /* 0x0000000809087291 */ /* 0x000fe2000f8ec0ff */
[----:B--2---:R-:W-:Y:S01]  /*0230*/  IADD3 R7, PT, PT, RZ, -R3, RZ ;  /* 0x80000003ff077210 */ /* 0x004fe20007ffe0ff */
[----:B------:R-:W-:Y:S02]  /*0240*/  UMOV UR4, URZ ;  /* 0x000000ff00047c82 */ /* 0x000fe40008000000 */
[C---:B------:R-:W-:Y:S02]  /*0250*/  IMAD.WIDE.U32 R32, R0.reuse, R33, UR6 ;  /* 0x0000000600207e25 */ /* 0x040fe4000f8e0021 */
[----:B------:R-:W-:Y:S02]  /*0260*/  LEA.HI R21, R0, UR8, RZ, 0x1d ;  /* 0x0000000800157c11 */ /* 0x000fe4000f8fe8ff */
[----:B------:R-:W-:-:S02]  /*0270*/  IMAD R7, R7, UR12, RZ ;  /* 0x0000000c07077c24 */ /* 0x000fc4000f8e02ff */
[----:B------:R-:W-:-:S04]  /*0280*/  IMAD.WIDE R30, R31, 0x10, R32 ;  /* 0x000000101f1e7825 */ /* 0x000fc800078e0220 */
[----:B------:R-:W-:-:S06]  /*0290*/  IMAD.HI.U32 R2, R3, R7, R2 ;  /* 0x0000000703027227 */ /* 0x000fcc00078e0002 */
[----:B------:R-:W-:-:S05]  /*02a0*/  IMAD.HI.U32 R3, R2, R5, RZ ;  /* 0x0000000502037227 */ /* 0x000fca00078e00ff */
[----:B------:R-:W-:-:S05]  /*02b0*/  IADD3 R2, PT, PT, -R3, RZ, RZ ;  /* 0x000000ff03027210 */ /* 0x000fca0007ffe1ff */
[----:B------:R-:W-:-:S05]  /*02c0*/  IMAD R5, R2, UR12, R5 ;  /* 0x0000000c02057c24 */ /* 0x000fca000f8e0205 */
[----:B------:R-:W-:-:S13]  /*02d0*/  ISETP.GE.U32.AND P0, PT, R5, UR12, PT ;  /* 0x0000000c05007c0c */ /* 0x000fda000bf06070 */
[----:B------:R-:W-:Y:S02]  /*02e0*/  @P0 IADD3 R5, PT, PT, R5, -UR12, RZ ;  /* 0x8000000c05050c10 */ /* 0x000fe4000fffe0ff */
[----:B------:R-:W-:Y:S02]  /*02f0*/  @P0 IADD3 R3, PT, PT, R3, 0x1, RZ ;  /* 0x0000000103030810 */ /* 0x000fe40007ffe0ff */
[----:B------:R-:W-:-:S13]  /*0300*/  ISETP.GE.U32.AND P1, PT, R5, UR12, PT ;  /* 0x0000000c05007c0c */ /* 0x000fda000bf26070 */
[----:B------:R-:W-:Y:S02]  /*0310*/  @P1 IADD3 R3, PT, PT, R3, 0x1, RZ ;  /* 0x0000000103031810 */ /* 0x000fe40007ffe0ff */
[----:B------:R-:W-:-:S04]  /*0320*/  @!P2 LOP3.LUT R3, RZ, UR12, RZ, 0x33, !PT ;  /* 0x0000000cff03ac12 */ /* 0x000fc8000f8e33ff */
[----:B------:R-:W-:-:S07]  /*0330*/  IADD3 R3, PT, PT, R6, R3, RZ ;  /* 0x0000000306037210 */ /* 0x000fce0007ffe0ff */
.L_x_22:
[----:B------:R-:W-:Y:S01]  /*0340*/  ISETP.GE.AND P0, PT, R0, UR5, PT ;  /* 0x0000000500007c0c */ /* 0x000fe2000bf06270 */
[----:B------:R-:W-:Y:S01]  /*0350*/  BSSY.RECONVERGENT B0, `(.L_x_17) ;  /* 0x0000081000007945 */ /* 0x000fe20003800200 */
[----:B------:R-:W-:-:S11]  /*0360*/  MOV R27, RZ ;  /* 0x000000ff001b7202 */ /* 0x000fd60000000f00 */
[----:B------:R-:W-:Y:S05]  /*0370*/  @P0 BRA `(.L_x_18) ;  /* 0x0000000400f80947 */ /* 0x000fea0003800000 */
[----:B------:R-:W0:Y:S01]  /*0380*/  LDCU UR9, c[0x0][0x3a8] ;  /* 0x00007500ff0977ac */ /* 0x000e220008000800 */
[----:B------:R-:W1:Y:S01]  /*0390*/  LDC.64 R28, c[0x0][0x388] ;  /* 0x0000e200ff1c7b82 */ /* 0x000e620000000a00 */
[C---:B------:R-:W-:Y:S01]  /*03a0*/  LOP3.LUT R12, R3.reuse, 0x3, RZ, 0xc0, !PT ;  /* 0x00000003030c7812 */ /* 0x040fe200078ec0ff */
[----:B------:R-:W-:Y:S01]  /*03b0*/  BSSY.RECONVERGENT B1, `(.L_x_19) ;  /* 0x0000034000017945 */ /* 0x000fe20003800200 */
[----:B------:R-:W-:Y:S01]  /*03c0*/  HFMA2 R27, -RZ, RZ, 0, 0 ;  /* 0x00000000ff1b7431 */ /* 0x000fe200000001ff */
[----:B------:R-:W-:Y:S02]  /*03d0*/  ISETP.GE.U32.AND P0, PT, R3, 0x3, PT ;  /* 0x000000030300780c */ /* 0x000fe40003f06070 */
[----:B------:R-:W-:Y:S02]  /*03e0*/  ISETP.NE.AND P1, PT, R12, 0x3, PT ;  /* 0x000000030c00780c */ /* 0x000fe40003f25270 */
[----:B------:R-:W-:Y:S01]  /*03f0*/  MOV R26, R0 ;  /* 0x00000000001a7202 */ /* 0x000fe20000000f00 */
[----:B0-----:R-:W-:-:S06]  /*0400*/  UIMAD UR9, UR4, UR9, URZ ;  /* 0x00000009040972a4 */ /* 0x001fcc000f8e02ff */
[----:B------:R-:W-:-:S05]  /*0410*/  MOV R5, UR9 ;  /* 0x0000000900057c02 */ /* 0x000fca0008000f00 */
[----:B-1----:R-:W-:Y:S01]  /*0420*/  IMAD.WIDE R28, R5, 0x4, R28 ;  /* 0x00000004051c7825 */ /* 0x002fe200078e021c */
[----:B------:R-:W-:Y:S06]  /*0430*/  @!P1 BRA `(.L_x_20) ;  /* 0x0000000000ac9947 */ /* 0x000fec0003800000 */
[----:B------:R-:W-:Y:S01]  /*0440*/  IMAD.WIDE.U32 R14, R0, 0x10, R28 ;  /* 0x00000010000e7825 */ /* 0x000fe200078e001c */
[----:B------:R-:W2:Y:S04]  /*0450*/  LDG.E.128 R4, desc[UR10][R32.64] ;  /* 0x0000000a20047981 */ /* 0x000ea8000c1e1d00 */
[----:B------:R-:W2:Y:S01]  /*0460*/  LDG.E.128 R8, desc[UR10][R14.64] ;  /* 0x0000000a0e087981 */ /* 0x000ea2000c1e1d00 */
[----:B------:R-:W-:Y:S02]  /*0470*/  ISETP.NE.AND P1, PT, R12, RZ, PT ;  /* 0x000000ff0c00720c */ /* 0x000fe40003f25270 */
[----:B------:R-:W-:Y:S01]  /*0480*/  IADD3 R26, PT, PT, R0, UR12, RZ ;  /* 0x0000000c001a7c10 */ /* 0x000fe2000fffe0ff */
[----:B--2---:R-:W-:Y:S01]  /*0490*/  FADD R4, R4, -R8 ;  /* 0x8000000804047221 */ /* 0x004fe20000000000 */
[----:B------:R-:W-:Y:S01]  /*04a0*/  FADD R5, R5, -R9 ;  /* 0x8000000905057221 */ /* 0x000fe20000000000 */
[----:B------:R-:W-:Y:S01]  /*04b0*/  FADD R9, R6, -R10 ;  /* 0x8000000a06097221 */ /* 0x000fe20000000000 */
[----:B------:R-:W-:Y:S01]  /*04c0*/  FADD R7, R7, -R11 ;  /* 0x8000000b07077221 */ /* 0x000fe20000000000 */
[----:B------:R-:W-:-:S04]  /*04d0*/  FFMA R4, R4, R4, RZ ;  /* 0x0000000404047223 */ /* 0x000fc800000000ff */
[----:B------:R-:W-:-:S04]  /*04e0*/  FFMA R4, R5, R5, R4 ;  /* 0x0000000505047223 */ /* 0x000fc80000000004 */
[----:B------:R-:W-:-:S04]  /*04f0*/  FFMA R4, R9, R9, R4 ;  /* 0x0000000909047223 */ /* 0x000fc80000000004 */
[----:B------:R-:W-:Y:S01]  /*0500*/  FFMA R27, R7, R7, R4 ;  /* 0x00000007071b7223 */ /* 0x000fe20000000004 */
[----:B------:R-:W-:Y:S06]  /*0510*/  @!P1 BRA `(.L_x_20) ;  /* 0x0000000000749947 */ /* 0x000fec0003800000 */
[----:B------:R-:W-:Y:S01]  /*0520*/  MOV R25, UR12 ;  /* 0x0000000c00197c02 */ /* 0x000fe20008000f00 */
[----:B------:R-:W2:Y:S01]  /*0530*/  LDG.E.128 R4, desc[UR10][R30.64] ;  /* 0x0000000a1e047981 */ /* 0x000ea2000c1e1d00 */
[----:B------:R-:W-:-:S03]  /*0540*/  ISETP.NE.AND P1, PT, R12, 0x1, PT ;  /* 0x000000010c00780c */ /* 0x000fc60003f25270 */
[----:B------:R-:W-:-:S05]  /*0550*/  IMAD.WIDE R24, R25, 0x10, R14 ;  /* 0x0000001019187825 */ /* 0x000fca00078e020e */
[----:B------:R-:W2:Y:S01]  /*0560*/  LDG.E.128 R8, desc[UR10][R24.64] ;  /* 0x0000000a18087981 */ /* 0x000ea2000c1e1d00 */
[----:B------:R-:W-:Y:S02]  /*0570*/  MOV R17, UR12 ;  /* 0x0000000c00117c02 */ /* 0x000fe40008000f00 */
[----:B------:R-:W-:-:S03]  /*0580*/  MOV R13, UR12 ;  /* 0x0000000c000d7c02 */ /* 0x000fc60008000f00 */
[----:B------:R-:W-:-:S04]  /*0590*/  @P1 IMAD.WIDE R16, R17, 0x10, R24 ;  /* 0x0000001011101825 */ /* 0x000fc800078e0218 */
[----:B------:R-:W-:Y:S02]  /*05a0*/  IMAD.WIDE R12, R13, 0x10, R30 ;  /* 0x000000100d0c7825 */ /* 0x000fe400078e021e */
[----:B------:R-:W3:Y:S04]  /*05b0*/  @P1 LDG.E.128 R16, desc[UR10][R16.64] ;  /* 0x0000000a10101981 */ /* 0x000ee8000c1e1d00 */
[----:B------:R-:W3:Y:S01]  /*05c0*/  @P1 LDG.E.128 R12, desc[UR10][R12.64] ;  /* 0x0000000a0c0c1981 */ /* 0x000ee2000c1e1d00 */
[----:B------:R-:W-:-:S04]  /*05d0*/  IADD3 R26, PT, PT, R26, UR12, RZ ;  /* 0x0000000c1a1a7c10 */ /* 0x000fc8000fffe0ff */
[----:B------:R-:W-:Y:S01]  /*05e0*/  @P1 IADD3 R26, PT, PT, R26, UR12, RZ ;  /* 0x0000000c1a1a1c10 */ /* 0x000fe2000fffe0ff */
[----:B--2---:R-:W-:Y:S01]  /*05f0*/  FADD R4, R4, -R8 ;  /* 0x8000000804047221 */ /* 0x004fe20000000000 */
[----:B------:R-:W-:-:S03]  /*0600*/  FADD R5, R5, -R9 ;  /* 0x8000000905057221 */ /* 0x000fc60000000000 */
[----:B------:R-:W-:Y:S01]  /*0610*/  FFMA R4, R4, R4, R27 ;  /* 0x0000000404047223 */ /* 0x000fe2000000001b */
[----:B------:R-:W-:-:S03]  /*0620*/  FADD R9, R6, -R10 ;  /* 0x8000000a06097221 */ /* 0x000fc60000000000 */
[----:B------:R-:W-:Y:S01]  /*0630*/  FFMA R4, R5, R5, R4 ;  /* 0x0000000505047223 */ /* 0x000fe20000000004 */
[----:B------:R-:W-:-:S03]  /*0640*/  FADD R7, R7, -R11 ;  /* 0x8000000b07077221 */ /* 0x000fc60000000000 */
[----:B------:R-:W-:Y:S01]  /*0650*/  FFMA R4, R9, R9, R4 ;  /* 0x0000000909047223 */ /* 0x000fe20000000004 */
[----:B---3--:R-:W-:-:S03]  /*0660*/  @P1 FADD R6, R12, -R16 ;  /* 0x800000100c061221 */ /* 0x008fc60000000000 */
[----:B------:R-:W-:Y:S01]  /*0670*/  FFMA R27, R7, R7, R4 ;  /* 0x00000007071b7223 */ /* 0x000fe20000000004 */
[----:B------:R-:W-:-:S03]  /*0680*/  @P1 FADD R5, R13, -R17 ;  /* 0x800000110d051221 */ /* 0x000fc60000000000 */
[----:B------:R-:W-:Y:S01]  /*0690*/  @P1 FFMA R6, R6, R6, R27 ;  /* 0x0000000606061223 */ /* 0x000fe2000000001b */
[----:B------:R-:W-:-:S03]  /*06a0*/  @P1 FADD R7, R14, -R18 ;  /* 0x800000120e071221 */ /* 0x000fc60000000000 */
[----:B------:R-:W-:Y:S01]  /*06b0*/  @P1 FFMA R6, R5, R5, R6 ;  /* 0x0000000505061223 */ /* 0x000fe20000000006 */
[----:B------:R-:W-:-:S03]  /*06c0*/  @P1 FADD R15, R15, -R19 ;  /* 0x800000130f0f1221 */ /* 0x000fc60000000000 */
[----:B------:R-:W-:-:S04]  /*06d0*/  @P1 FFMA R6, R7, R7, R6 ;  /* 0x0000000707061223 */ /* 0x000fc80000000006 */
[----:B------:R-:W-:-:S07]  /*06e0*/  @P1 FFMA R27, R15, R15, R6 ;  /* 0x0000000f0f1b1223 */ /* 0x000fce0000000006 */
.L_x_20:
[----:B------:R-:W-:Y:S05]  /*06f0*/  BSYNC.RECONVERGENT B1 ;  /* 0x0000000000017941 */ /* 0x000fea0003800200 */
.L_x_19:
[----:B------:R-:W-:Y:S05]  /*0700*/  @!P0 BRA `(.L_x_18) ;  /* 0x0000000400148947 */ /* 0x000fea0003800000 */
[----:B------:R-:W-:Y:S02]  /*0710*/  MOV R5, UR12 ;  /* 0x0000000c00057c02 */ /* 0x000fe40008000f00 */
[----:B------:R-:W-:Y:S02]  /*0720*/  MOV R25, UR12 ;  /* 0x0000000c00197c02 */ /* 0x000fe40008000f00 */
[----:B------:R-:W-:Y:S01]  /*0730*/  IADD3 R23, PT, PT, R26, UR12, RZ ;  /* 0x0000000c1a177c10 */ /* 0x000fe2000fffe0ff */
[----:B------:R-:W-:Y:S01]  /*0740*/  IMAD R24, R5, 0x3, R26 ;  /* 0x0000000305187824 */ /* 0x000fe200078e021a */
[----:B------:R-:W-:-:S07]  /*0750*/  LEA R25, R25, R26, 0x1 ;  /* 0x0000001a19197211 */ /* 0x000fce00078e08ff */
.L_x_21:
[----:B------:R-:W-:Y:S02]  /*0760*/  HFMA2 R19, -RZ, RZ, 0, 9.5367431640625e-07 ;  /* 0x00000010ff137431 */ /* 0x000fe400000001ff */
[----:B------:R-:W-:-:S05]  /*0770*/  IMAD.WIDE.U32 R34, R26, 0x10, R28 ;  /* 0x000000101a227825 */ /* 0x000fca00078e001c */
[----:B------:R-:W2:Y:S01]  /*0780*/  LDG.E.128 R12, desc[UR10][R34.64] ;  /* 0x0000000a220c7981 */ /* 0x000ea2000c1e1d00 */
[----:B------:R-:W-:-:S06]  /*0790*/  IMAD.WIDE.U32 R18, R26, R19, UR6 ;  /* 0x000000061a127e25 */ /* 0x000fcc000f8e0013 */
[----:B------:R-:W2:Y:S01]  /*07a0*/  LDG.E.128 R16, desc[UR10][R18.64] ;  /* 0x0000000a12107981 */ /* 0x000ea2000c1e1d00 */
[----:B------:R-:W-:-:S05]  /*07b0*/  MOV R8, 0x10 ;  /* 0x0000001000087802 */ /* 0x000fca0000000f00 */
[----:B------:R-:W-:-:S06]  /*07c0*/  IMAD.WIDE.U32 R8, R23, R8, UR6 ;  /* 0x0000000617087e25 */ /* 0x000fcc000f8e0008 */
[----:B------:R-:W3:Y:S01]  /*07d0*/  LDG.E.128 R8, desc[UR10][R8.64] ;  /* 0x0000000a08087981 */ /* 0x000ee2000c1e1d00 */
[----:B--2---:R-:W-:Y:S01]  /*07e0*/  FADD R12, R16, -R12 ;  /* 0x8000000c100c7221 */ /* 0x004fe20000000000 */
[----:B------:R-:W-:Y:S01]  /*07f0*/  FADD R13, R17, -R13 ;  /* 0x8000000d110d7221 */ /* 0x000fe20000000000 */
[----:B------:R-:W-:-:S05]  /*0800*/  IMAD.WIDE.U32 R16, R23, 0x10, R28 ;  /* 0x0000001017107825 */ /* 0x000fca00078e001c */
[----:B------:R0:W3:Y:S01]  /*0810*/  LDG.E.128 R4, desc[UR10][R16.64] ;  /* 0x0000000a10047981 */ /* 0x0000e2000c1e1d00 */
[----:B------:R-:W-:Y:S01]  /*0820*/  FFMA R12, R12, R12, R27 ;  /* 0x0000000c0c0c7223 */ /* 0x000fe2000000001b */
[----:B------:R-:W-:-:S03]  /*0830*/  FADD R14, R18, -R14 ;  /* 0x8000000e120e7221 */ /* 0x000fc60000000000 */
[----:B------:R-:W-:Y:S01]  /*0840*/  FFMA R13, R13, R13, R12 ;  /* 0x0000000d0d0d7223 */ /* 0x000fe2000000000c */
[----:B------:R-:W-:Y:S02]  /*0850*/  HFMA2 R12, -RZ, RZ, 0, 9.5367431640625e-07 ;  /* 0x00000010ff0c7431 */ /* 0x000fe400000001ff */
[----:B------:R-:W-:Y:S01]  /*0860*/  FADD R15, R19, -R15 ;  /* 0x8000000f130f7221 */ /* 0x000fe20000000000 */
[----:B------:R-:W-:Y:S01]  /*0870*/  FFMA R14, R14, R14, R13 ;  /* 0x0000000e0e0e7223 */ /* 0x000fe2000000000d */
[----:B0-----:R-:W-:-:S06]  /*0880*/  IMAD.WIDE.U32 R16, R25, 0x10, R28 ;  /* 0x0000001019107825 */ /* 0x001fcc00078e001c */
[----:B------:R-:W2:Y:S01]  /*0890*/  LDG.E.128 R16, desc[UR10][R16.64] ;  /* 0x0000000a10107981 */ /* 0x000ea2000c1e1d00 */
[----:B---3--:R-:W-:Y:S01]  /*08a0*/  FADD R13, R8, -R4 ;  /* 0x80000004080d7221 */ /* 0x008fe20000000000 */
[----:B------:R-:W-:Y:S01]  /*08b0*/  FADD R5, R9, -R5 ;  /* 0x8000000509057221 */ /* 0x000fe20000000000 */
[----:B------:R-:W-:Y:S01]  /*08c0*/  FFMA R4, R15, R15, R14 ;  /* 0x0000000f0f047223 */ /* 0x000fe2000000000e */
[----:B------:R-:W-:-:S04]  /*08d0*/  IMAD.WIDE.U32 R8, R25, R12, UR6 ;  /* 0x0000000619087e25 */ /* 0x000fc8000f8e000c */
[----:B------:R-:W-:Y:S02]  /*08e0*/  FFMA R4, R13, R13, R4 ;  /* 0x0000000d0d047223 */ /* 0x000fe40000000004 */
[----:B------:R0:W2:Y:S01]  /*08f0*/  LDG.E.128 R12, desc[UR10][R8.64] ;  /* 0x0000000a080c7981 */ /* 0x0000a2000c1e1d00 */
[----:B------:R-:W-:Y:S01]  /*0900*/  FADD R6, R10, -R6 ;  /* 0x800000060a067221 */ /* 0x000fe20000000000 */
[----:B------:R-:W-:Y:S01]  /*0910*/  FFMA R5, R5, R5, R4 ;  /* 0x0000000505057223 */ /* 0x000fe20000000004 */
[----:B------:R-:W-:-:S03]  /*0920*/  FADD R7, R11, -R7 ;  /* 0x800000070b077221 */ /* 0x000fc60000000000 */
[----:B------:R-:W-:-:S04]  /*0930*/  FFMA R6, R6, R6, R5 ;  /* 0x0000000606067223 */ /* 0x000fc80000000005 */
[----:B------:R-:W-:Y:S01]  /*0940*/  FFMA R6, R7, R7, R6 ;  /* 0x0000000707067223 */ /* 0x000fe20000000006 */
[----:B------:R-:W-:-:S05]  /*0950*/  MOV R7, 0x10 ;  /* 0x0000001000077802 */ /* 0x000fca0000000f00 */
[----:B0-----:R-:W-:-:S06]  /*0960*/  IMAD.WIDE.U32 R8, R24, R7, UR6 ;  /* 0x0000000618087e25 */ /* 0x001fcc000f8e0007 */
[----:B------:R-:W3:Y:S01]  /*0970*/  LDG.E.128 R8, desc[UR10][R8.64] ;  /* 0x0000000a08087981 */ /* 0x000ee2000c1e1d00 */
[----:B--2---:R-:W-:-:S04]  /*0980*/  FADD R5, R12, -R16 ;  /* 0x800000100c057221 */ /* 0x004fc80000000000 */
[----:B------:R-:W-:Y:S01]  /*0990*/  FFMA R12, R5, R5, R6 ;  /* 0x00000005050c7223 */ /* 0x000fe20000000006 */
[----:B------:R-:W-:-:S06]  /*09a0*/  IMAD.WIDE.U32 R4, R24, 0x10, R28 ;  /* 0x0000001018047825 */ /* 0x000fcc00078e001c */
[----:B------:R-:W3:Y:S01]  /*09b0*/  LDG.E.128 R4, desc[UR10][R4.64] ;  /* 0x0000000a04047981 */ /* 0x000ee2000c1e1d00 */
[----:B------:R-:W-:Y:S01]  /*09c0*/  FADD R13, R13, -R17 ;  /* 0x800000110d0d7221 */ /* 0x000fe20000000000 */
[----:B------:R-:W-:-:S03]  /*09d0*/  FADD R14, R14, -R18 ;  /* 0x800000120e0e7221 */ /* 0x000fc60000000000 */
[----:B------:R-:W-:-:S04]  /*09e0*/  FFMA R13, R13, R13, R12 ;  /* 0x0000000d0d0d7223 */ /* 0x000fc8000000000c */
[----:B------:R-:W-:Y:S01]  /*09f0*/  FFMA R12, R14, R14, R13 ;  /* 0x0000000e0e0c7223 */ /* 0x000fe2000000000d */
[----:B------:R-:W-:Y:S02]  /*0a00*/  MOV R13, UR12 ;  /* 0x0000000c000d7c02 */ /* 0x000fe40008000f00 */
[----:B------:R-:W-:Y:S02]  /*0a10*/  MOV R17, UR12 ;  /* 0x0000000c00117c02 */ /* 0x000fe40008000f00 */
[----:B------:R-:W-:Y:S01]  /*0a20*/  IADD3 R26, PT, PT, R13, UR12, R26 ;  /* 0x0000000c0d1a7c10 */ /* 0x000fe2000fffe01a */
[----:B------:R-:W-:-:S03]  /*0a30*/  FADD R15, R15, -R19 ;  /* 0x800000130f0f7221 */ /* 0x000fc60000000000 */
[----:B------:R-:W-:Y:S01]  /*0a40*/  IADD3 R26, PT, PT, R17, UR12, R26 ;  /* 0x0000000c111a7c10 */ /* 0x000fe2000fffe01a */
[----:B------:R-:W-:-:S03]  /*0a50*/  FFMA R12, R15, R15, R12 ;  /* 0x0000000f0f0c7223 */ /* 0x000fc6000000000c */
[----:B------:R-:W-:Y:S01]  /*0a60*/  ISETP.GE.AND P0, PT, R26, UR5, PT ;  /* 0x000000051a007c0c */ /* 0x000fe2000bf06270 */
[----:B---3--:R-:W-:Y:S01]  /*0a70*/  FADD R13, R8, -R4 ;  /* 0x80000004080d7221 */ /* 0x008fe20000000000 */
[----:B------:R-:W-:-:S03]  /*0a80*/  FADD R15, R9, -R5 ;  /* 0x80000005090f7221 */ /* 0x000fc60000000000 */
[----:B------:R-:W-:Y:S01]  /*0a90*/  FFMA R12, R13, R13, R12 ;  /* 0x0000000d0d0c7223 */ /* 0x000fe2000000000c */
[----:B------:R-:W-:-:S03]  /*0aa0*/  FADD R5, R10, -R6 ;  /* 0x800000060a057221 */ /* 0x000fc60000000000 */
[----:B------:R-:W-:Y:S01]  /*0ab0*/  FFMA R12, R15, R15, R12 ;  /* 0x0000000f0f0c7223 */ /* 0x000fe2000000000c */
[----:B------:R-:W-:Y:S01]  /*0ac0*/  FADD R7, R11, -R7 ;  /* 0x800000070b077221 */ /* 0x000fe20000000000 */
[----:B------:R-:W-:Y:S02]  /*0ad0*/  MOV R4, UR12 ;  /* 0x0000000c00047c02 */ /* 0x000fe40008000f00 */
[----:B------:R-:W-:Y:S01]  /*0ae0*/  MOV R9, UR12 ;  /* 0x0000000c00097c02 */ /* 0x000fe20008000f00 */
[----:B------:R-:W-:Y:S01]  /*0af0*/  FFMA R12, R5, R5, R12 ;  /* 0x00000005050c7223 */ /* 0x000fe2000000000c */
[----:B------:R-:W-:Y:S02]  /*0b00*/  MOV R6, UR12 ;  /* 0x0000000c00067c02 */ /* 0x000fe40008000f00 */
[----:B------:R-:W-:Y:S01]  /*0b10*/  LEA R25, R4, R25, 0x2 ;  /* 0x0000001904197211 */ /* 0x000fe200078e10ff */
[----:B------:R-:W-:Y:S01]  /*0b20*/  FFMA R27, R7, R7, R12 ;  /* 0x00000007071b7223 */ /* 0x000fe2000000000c */
[----:B------:R-:W-:-:S02]  /*0b30*/  LEA R24, R9, R24, 0x2 ;  /* 0x0000001809187211 */ /* 0x000fc400078e10ff */
[----:B------:R-:W-:Y:S01]  /*0b40*/  LEA R23, R6, R23, 0x2 ;  /* 0x0000001706177211 */ /* 0x000fe200078e10ff */
[----:B------:R-:W-:Y:S06]  /*0b50*/  @!P0 BRA `(.L_x_21) ;  /* 0xfffffffc00008947 */ /* 0x000fec000383ffff */
.L_x_18:
[----:B------:R-:W-:Y:S05]  /*0b60*/  BSYNC.RECONVERGENT B0 ;  /* 0x0000000000007941 */ /* 0x000fea0003800200 */
.L_x_17:
[----:B------:R-:W0:Y:S01]  /*0b70*/  SHFL.BFLY PT, R4, R27, 0x10, 0x1f ;  /* 0x0e001f001b047f89 */ /* 0x000e2200000e0000 */
[----:B------:R-:W-:Y:S01]  /*0b80*/  BAR.SYNC.DEFER_BLOCKING 0x0 ;  /* 0x0000000000007b1d */ /* 0x000fe20000010000 */
[----:B------:R-:W-:Y:S01]  /*0b90*/  LOP3.LUT P0, RZ, R0, 0x1f, RZ, 0xc0, !PT ;  /* 0x0000001f00ff7812 */ /* 0x000fe2000780c0ff */
[----:B------:R-:W-:-:S06]  /*0ba0*/  USHF.R.U32.HI UR9, URZ, 0x5, UR12 ;  /* 0x00000005ff097899 */ /* 0x000fcc000801160c */
[----:B------:R-:W-:-:S05]  /*0bb0*/  ISETP.GE.U32.AND P1, PT, R0, UR9, PT ;  /* 0x0000000900007c0c */ /* 0x000fca000bf26070 */
[----:B------:R-:W1:Y:S01]  /*0bc0*/  LDCU UR9, c[0x0][0x3ac] ;  /* 0x00007580ff0977ac */ /* 0x000e620008000800 */
[----:B0-----:R-:W-:-:S05]  /*0bd0*/  FADD R4, R4, R27 ;  /* 0x0000001b04047221 */ /* 0x001fca0000000000 */
[----:B------:R-:W0:Y:S02]  /*0be0*/  SHFL.BFLY PT, R5, R4, 0x8, 0x1f ;  /* 0x0d001f0004057f89 */ /* 0x000e2400000e0000 */
[----:B0-----:R-:W-:Y:S01]  /*0bf0*/  FADD R5, R4, R5 ;  /* 0x0000000504057221 */ /* 0x001fe20000000000 */
[----:B------:R-:W-:-:S04]  /*0c00*/  HFMA2 R4, -RZ, RZ, 0, 0 ;  /* 0x00000000ff047431 */ /* 0x000fc800000001ff */
[----:B------:R-:W0:Y:S02]  /*0c10*/  SHFL.BFLY PT, R6, R5, 0x4, 0x1f ;  /* 0x0c801f0005067f89 */ /* 0x000e2400000e0000 */
[----:B0-----:R-:W-:-:S05]  /*0c20*/  FADD R6, R5, R6 ;  /* 0x0000000605067221 */ /* 0x001fca0000000000 */
[----:B------:R-:W0:Y:S02]  /*0c30*/  SHFL.BFLY PT, R7, R6, 0x2, 0x1f ;  /* 0x0c401f0006077f89 */ /* 0x000e2400000e0000 */
[----:B0-----:R-:W-:-:S05]  /*0c40*/  FADD R7, R6, R7 ;  /* 0x0000000706077221 */ /* 0x001fca0000000000 */
[----:B------:R-:W0:Y:S02]  /*0c50*/  SHFL.BFLY PT, R8, R7, 0x1, 0x1f ;  /* 0x0c201f0007087f89 */ /* 0x000e2400000e0000 */
[----:B0-----:R-:W-:-:S05]  /*0c60*/  FADD R10, R7, R8 ;  /* 0x00000008070a7221 */ /* 0x001fca0000000000 */
[----:B------:R-:W-:Y:S01]  /*0c70*/  @!P0 STS [R21], R10 ;  /* 0x0000000a15008388 */ /* 0x000fe20000000800 */
[----:B------:R-:W-:Y:S06]  /*0c80*/  BAR.SYNC.DEFER_BLOCKING 0x0 ;  /* 0x0000000000007b1d */ /* 0x000fec0000010000 */
[----:B------:R-:W0:Y:S04]  /*0c90*/  @!P1 LDS R4, [R20+UR8] ;  /* 0x0000000814049984 */ /* 0x000e280008000800 */
[----:B0-----:R-:W0:Y:S02]  /*0ca0*/  SHFL.BFLY PT, R5, R4, 0x10, 0x1f ;  /* 0x0e001f0004057f89 */ /* 0x001e2400000e0000 */
[----:B0-----:R-:W-:-:S05]  /*0cb0*/  FADD R5, R5, R4 ;  /* 0x0000000405057221 */ /* 0x001fca0000000000 */
[----:B------:R-:W0:Y:S02]  /*0cc0*/  SHFL.BFLY PT, R6, R5, 0x8, 0x1f ;  /* 0x0d001f0005067f89 */ /* 0x000e2400000e0000 */
[----:B0-----:R-:W-:-:S05]  /*0cd0*/  FADD R6, R5, R6 ;  /* 0x0000000605067221 */ /* 0x001fca0000000000 */
[----:B------:R-:W0:Y:S02]  /*0ce0*/  SHFL.BFLY PT, R7, R6, 0x4, 0x1f ;  /* 0x0c801f0006077f89 */ /* 0x000e2400000e0000 */
[----:B0-----:R-:W-:-:S05]  /*0cf0*/  FADD R7, R6, R7 ;  /* 0x0000000706077221 */ /* 0x001fca0000000000 */
[----:B------:R-:W0:Y:S02]  /*0d00*/  SHFL.BFLY PT, R8, R7, 0x2, 0x1f ;  /* 0x0c401f0007087f89 */ /* 0x000e2400000e0000 */
[----:B0-----:R-:W-:-:S05]  /*0d10*/  FADD R8, R7, R8 ;  /* 0x0000000807087221 */ /* 0x001fca0000000000 */
[----:B------:R-:W0:Y:S02]  /*0d20*/  SHFL.BFLY PT, R9, R8, 0x1, 0x1f ;  /* 0x0c201f0008097f89 */ /* 0x000e2400000e0000 */
[----:B0-----:R-:W-:-:S05]  /*0d30*/  FADD R9, R8, R9 ;  /* 0x0000000908097221 */ /* 0x001fca0000000000 */
[----:B------:R-:W-:-:S04]  /*0d40*/  FSETP.GEU.AND P0, PT, R9, R22, PT ;  /* 0x000000160900720b */ /* 0x000fc80003f0e000 */
[----:B------:R-:W-:Y:S01]  /*0d50*/  SEL R2, R2, UR4, P0 ;  /* 0x0000000402027c07 */ /* 0x000fe20008000000 */
[----:B------:R-:W-:Y:S01]  /*0d60*/  UIADD3 UR4, UPT, UPT, UR4, 0x1, URZ ;  /* 0x0000000104047890 */ /* 0x000fe2000fffe0ff */
[----:B------:R-:W-:-:S03]  /*0d70*/  FSEL R22, R9, R22, !P0 ;  /* 0x0000001609167208 */ /* 0x000fc60004000000 */
[----:B-1----:R-:W-:-:S09]  /*0d80*/  UISETP.NE.AND UP0, UPT, UR4, UR9, UPT ;  /* 0x000000090400728c */ /* 0x002fd2000bf05270 */
[----:B------:R-:W-:Y:S05]  /*0d90*/  BRA.U UP0, `(.L_x_22) ;  /* 0xfffffff500687547 */ /* 0x000fea000b83ffff */
.L_x_16:
[----:B------:R-:W0:Y:S02]  /*0da0*/  S2R R0, SR_TID.X ;  /* 0x0000000000007919 */ /* 0x000e240000002100 */
[----:B0-----:R-:W-:-:S13]  /*0db0*/  ISETP.NE.AND P0, PT, R0, RZ, PT ;  /* 0x000000ff0000720c */ /* 0x001fda0003f05270 */
[----:B------:R-:W-:Y:S05]  /*0dc0*/  @P0 EXIT ;  /* 0x000000000000094d */ /* 0x000fea0003800000 */
[----:B------:R-:W0:Y:S01]  /*0dd0*/  S2R R0, SR_CTAID.X ;  /* 0x0000000000007919 */ /* 0x000e220000002500 */
[----:B------:R-:W0:Y:S01]  /*0de0*/  LDC.64 R4, c[0x0][0x390] ;  /* 0x0000e400ff047b82 */ /* 0x000e220000000a00 */
[----:B------:R-:W-:Y:S01]  /*0df0*/  IADD3 R3, PT, PT, R22, -0xd000000, RZ ;  /* 0xf300000016037810 */ /* 0x000fe20007ffe0ff */
[----:B------:R1:W2:Y:S01]  /*0e00*/  MUFU.RSQ R7, R22 ;  /* 0x0000001600077308 */ /* 0x0002a20000001400 */
[----:B------:R-:W-:Y:S02]  /*0e10*/  BSSY.RECONVERGENT B0, `(.L_x_23) ;  /* 0x000000d000007945 */ /* 0x000fe40003800200 */
[----:B------:R-:W-:Y:S01]  /*0e20*/  ISETP.GT.U32.AND P0, PT, R3, 0x727fffff, PT ;  /* 0x727fffff0300780c */ /* 0x000fe20003f04070 */
[----:B0-----:R-:W-:-:S05]  /*0e30*/  IMAD.WIDE.U32 R4, R0, 0x4, R4 ;  /* 0x0000000400047825 */ /* 0x001fca00078e0004 */
[----:B------:R1:W-:Y:S07]  /*0e40*/  STG.E desc[UR10][R4.64], R2 ;  /* 0x0000000204007986 */ /* 0x0003ee000c10190a */
[----:B--2---:R-:W-:Y:S05]  /*0e50*/  @!P0 BRA `(.L_x_24) ;  /* 0x0000000000108947 */ /* 0x004fea0003800000 */
[----:B------:R-:W-:-:S07]  /*0e60*/  MOV R8, 0xe80 ;  /* 0x00000e8000087802 */ /* 0x000fce0000000f00 */
[----:B-1----:R-:W-:Y:S05]  /*0e70*/  CALL.REL.NOINC `($__internal_1_$__cuda_sm20_sqrt_rn_f32_slowpath) ;  /* 0x00000000003c7944 */ /* 0x002fea0003c00000 */
[----:B------:R-:W-:Y:S01]  /*0e80*/  MOV R9, R3 ;  /* 0x0000000300097202 */ /* 0x000fe20000000f00 */
[----:B------:R-:W-:Y:S06]  /*0e90*/  BRA `(.L_x_25) ;  /* 0x0000000000107947 */ /* 0x000fec0003800000 */
.L_x_24:
[C---:B------:R-:W-:Y:S01]  /*0ea0*/  FMUL.FTZ R9, R7.reuse, R22 ;  /* 0x0000001607097220 */ /* 0x040fe20000410000 */
[----:B------:R-:W-:-:S03]  /*0eb0*/  FMUL.FTZ R3, R7, 0.5 ;  /* 0x3f00000007037820 */ /* 0x000fc60000410000 */
[----:B-1----:R-:W-:-:S04]  /*0ec0*/  FFMA R22, -R9, R9, R22 ;  /* 0x0000000909167223 */ /* 0x002fc80000000116 */
[----:B------:R-:W-:-:S07]  /*0ed0*/  FFMA R9, R22, R3, R9 ;  /* 0x0000000316097223 */ /* 0x000fce0000000009 */
.L_x_25:
[----:B------:R-:W-:Y:S05]  /*0ee0*/  BSYNC.RECONVERGENT B0 ;  /* 0x0000000000007941 */ /* 0x000fea0003800200 */
.L_x_23:
[----:B------:R-:W0:Y:S01]  /*0ef0*/  LDC.64 R4, c[0x0][0x398] ;  /* 0x0000e600ff047b82 */ /* 0x000e220000000a00 */
[----:B------:R-:W-:-:S07]  /*0f00*/  HFMA2 R11, -RZ, RZ, 0, 5.9604644775390625e-08 ;  /* 0x00000001ff0b7431 */ /* 0x000fce00000001ff */
[----:B------:R-:W1:Y:S01]  /*0f10*/  LDC.64 R6, c[0x0][0x3a0] ;  /* 0x0000e800ff067b82 */ /* 0x000e620000000a00 */
[----:B0-----:R-:W-:-:S05]  /*0f20*/  IMAD.WIDE.U32 R4, R0, 0x4, R4 ;  /* 0x0000000400047825 */ /* 0x001fca00078e0004 */
[----:B------:R-:W-:Y:S01]  /*0f30*/  STG.E desc[UR10][R4.64], R9 ;  /* 0x0000000904007986 */ /* 0x000fe2000c10190a */
[----:B-1----:R-:W-:-:S05]  /*0f40*/  IMAD.WIDE R2, R2, 0x4, R6 ;  /* 0x0000000402027825 */ /* 0x002fca00078e0206 */
[----:B------:R-:W-:Y:S01]  /*0f50*/  REDG.E.ADD.STRONG.GPU desc[UR10][R2.64], R11 ;  /* 0x0000000b0200798e */ /* 0x000fe2000c12e10a */
[----:B------:R-:W-:Y:S05]  /*0f60*/  EXIT ;  /* 0x000000000000794d */ /* 0x000fea0003800000 */
        .weak           $__internal_1_$__cuda_sm20_sqrt_rn_f32_slowpath
        .type           $__internal_1_$__cuda_sm20_sqrt_rn_f32_slowpath,@function
        .size           $__internal_1_$__cuda_sm20_sqrt_rn_f32_slowpath,(.L_x_44 - $__internal_1_$__cuda_sm20_sqrt_rn_f32_slowpath)
$__internal_1_$__cuda_sm20_sqrt_rn_f32_slowpath:
[----:B------:R-:W-:-:S13]  /*0f70*/  LOP3.LUT P0, RZ, R22, 0x7fffffff, RZ, 0xc0, !PT ;  /* 0x7fffffff16ff7812 */ /* 0x000fda000780c0ff */
[----:B------:R-:W-:Y:S01]  /*0f80*/  @!P0 MOV R3, R22 ;  /* 0x0000001600038202 */ /* 0x000fe20000000f00 */
[----:B------:R-:W-:Y:S06]  /*0f90*/  @!P0 BRA `(.L_x_26) ;  /* 0x0000000000408947 */ /* 0x000fec0003800000 */
[----:B------:R-:W-:-:S13]  /*0fa0*/  FSETP.GEU.FTZ.AND P0, PT, R22, RZ, PT ;  /* 0x000000ff1600720b */ /* 0x000fda0003f1e000 */
[----:B------:R-:W-:Y:S01]  /*0fb0*/  @!P0 MOV R3, 0x7fffffff ;  /* 0x7fffffff00038802 */ /* 0x000fe20000000f00 */
[----:B------:R-:W-:Y:S06]  /*0fc0*/  @!P0 BRA `(.L_x_26) ;  /* 0x0000000000348947 */ /* 0x000fec0003800000 */
[----:B------:R-:W-:-:S13]  /*0fd0*/  FSETP.GTU.FTZ.AND P0, PT, |R22|, +INF , PT ;  /* 0x7f8000001600780b */ /* 0x000fda0003f1c200 */
[----:B------:R-:W-:Y:S01]  /*0fe0*/  @P0 FADD.FTZ R3, R22, 1 ;  /* 0x3f80000016030421 */ /* 0x000fe20000010000 */
[----:B------:R-:W-:Y:S06]  /*0ff0*/  @P0 BRA `(.L_x_26) ;  /* 0x0000000000280947 */ /* 0x000fec0003800000 */
[----:B------:R-:W-:-:S13]  /*1000*/  FSETP.NEU.FTZ.AND P0, PT, |R22|, +INF , PT ;  /* 0x7f8000001600780b */ /* 0x000fda0003f1d200 */
[----:B------:R-:W-:-:S04]  /*1010*/  @P0 FFMA R4, R22, 1.84467440737095516160e+19, RZ ;  /* 0x5f80000016040823 */ /* 0x000fc800000000ff */
[----:B------:R-:W0:Y:S02]  /*1020*/  @P0 MUFU.RSQ R3, R4 ;  /* 0x0000000400030308 */ /* 0x000e240000001400 */
[----:B0-----:R-:W-:Y:S01]  /*1030*/  @P0 FMUL.FTZ R5, R4, R3 ;  /* 0x0000000304050220 */ /* 0x001fe20000410000 */
[----:B------:R-:W-:Y:S01]  /*1040*/  @P0 FMUL.FTZ R7, R3, 0.5 ;  /* 0x3f00000003070820 */ /* 0x000fe20000410000 */
[----:B------:R-:W-:Y:S02]  /*1050*/  @!P0 MOV R3, R22 ;  /* 0x0000001600038202 */ /* 0x000fe40000000f00 */
[----:B------:R-:W-:-:S04]  /*1060*/  @P0 FADD.FTZ R6, -R5, -RZ ;  /* 0x800000ff05060221 */ /* 0x000fc80000010100 */
[----:B------:R-:W-:-:S04]  /*1070*/  @P0 FFMA R6, R5, R6, R4 ;  /* 0x0000000605060223 */ /* 0x000fc80000000004 */
[----:B------:R-:W-:-:S04]  /*1080*/  @P0 FFMA R6, R6, R7, R5 ;  /* 0x0000000706060223 */ /* 0x000fc80000000005 */
[----:B------:R-:W-:-:S07]  /*1090*/  @P0 FMUL.FTZ R3, R6, 2.3283064365386962891e-10 ;  /* 0x2f80000006030820 */ /* 0x000fce0000410000 */
.L_x_26:
[----:B------:R-:W-:Y:S01]  /*10a0*/  HFMA2 R5, -RZ, RZ, 0, 0 ;  /* 0x00000000ff057431 */ /* 0x000fe200000001ff */
[----:B------:R-:W-:-:S04]  /*10b0*/  MOV R4, R8 ;  /* 0x0000000800047202 */ /* 0x000fc80000000f00 */
[----:B------:R-:W-:Y:S05]  /*10c0*/  RET.REL.NODEC R4 `(_Z27calClustersDistPackedkernelIfLi4EEvPKT_S2_PiPfS3_ii) ;  /* 0xffffffec04cc7950 */ /* 0x000fea0003c3ffff */
.L_x_27:
        /* <DEDUP_REMOVED lines=11> */
.L_x_44:


//--------------------- .text._Z27calClustersDistPackedkernelIfLi1EEvPKT_S2_PiPfS3_ii --------------------------
	.section	.text._Z27calClustersDistPackedkernelIfLi1EEvPKT_S2_PiPfS3_ii,"ax",@progbits
	.align	128
        .global         _Z27calClustersDistPackedkernelIfLi1EEvPKT_S2_PiPfS3_ii
        .type           _Z27calClustersDistPackedkernelIfLi1EEvPKT_S2_PiPfS3_ii,@function
        .size           _Z27calClustersDistPackedkernelIfLi1EEvPKT_S2_PiPfS3_ii,(.L_x_45 - _Z27calClustersDistPackedkernelIfLi1EEvPKT_S2_PiPfS3_ii)
        .other          _Z27calClustersDistPackedkernelIfLi1EEvPKT_S2_PiPfS3_ii,@"STO_CUDA_ENTRY STV_DEFAULT"
_Z27calClustersDistPackedkernelIfLi1EEvPKT_S2_PiPfS3_ii:
.text._Z27calClustersDistPackedkernelIfLi1EEvPKT_S2_PiPfS3_ii:
[----:B------:R-:W-:Y:S01]  /*0000*/  LDC R1, c[0x0][0x37c] ;  /* 0x0000df00ff017b82 */ /* 0x000fe20000000800 */
[----:B------:R-:W0:Y:S01]  /*0010*/  LDCU UR4, c[0x0][0x3ac] ;  /* 0x00007580ff0477ac */ /* 0x000e220008000800 */
[----:B------:R-:W-:Y:S01]  /*0020*/  HFMA2 R0, -RZ, RZ, 25.71875, 3664 ;  /* 0x4e6e6b28ff007431 */ /* 0x000fe200000001ff */
[----:B------:R-:W1:Y:S01]  /*0030*/  LDCU.64 UR8, c[0x0][0x358] ;  /* 0x00006b00ff0877ac */ /* 0x000e620008000a00 */
[----:B0-----:R-:W-:-:S09]  /*0040*/  UISETP.GE.AND UP0, UPT, UR4, 0x1, UPT ;  /* 0x000000010400788c */ /* 0x001fd2000bf06270 */
[----:B-1----:R-:W-:Y:S05]  /*0050*/  BRA.U !UP0, `(.L_x_28) ;  /* 0x0000000508187547 */ /* 0x002fea000b800000 */
[----:B------:R-:W0:Y:S01]  /*0060*/  S2R R3, SR_TID.X ;  /* 0x0000000000037919 */ /* 0x000e220000002100 */
[----:B------:R-:W1:Y:S01]  /*0070*/  S2UR UR5, SR_CgaCtaId ;  /* 0x00000000000579c3 */ /* 0x000e620000008800 */
[----:B------:R-:W2:Y:S01]  /*0080*/  LDCU UR10, c[0x0][0x360] ;  /* 0x00006c00ff0a77ac */ /* 0x000ea20008000800 */
[----:B------:R-:W-:Y:S02]  /*0090*/  MOV R0, 0x4e6e6b28 ;  /* 0x4e6e6b2800007802 */ /* 0x000fe40000000f00 */
[----:B------:R-:W-:Y:S01]  /*00a0*/  MOV R9, RZ ;  /* 0x000000ff00097202 */ /* 0x000fe20000000f00 */
[----:B------:R-:W-:-:S03]  /*00b0*/  UMOV UR4, 0x400 ;  /* 0x0000040000047882 */ /* 0x000fc60000000000 */
[----:B------:R-:W3:Y:S08]  /*00c0*/  S2UR UR7, SR_CTAID.X ;  /* 0x00000000000779c3 */ /* 0x000ef00000002500 */
[----:B------:R-:W3:Y:S01]  /*00d0*/  LDC R7, c[0x0][0x3a8] ;  /* 0x0000ea00ff077b82 */ /* 0x000ee20000000800 */
[----:B--2---:R-:W-:-:S07]  /*00e0*/  USHF.R.U32.HI UR6, URZ, 0x5, UR10 ;  /* 0x00000005ff067899 */ /* 0x004fce000801160a */
[----:B------:R-:W2:Y:S01]  /*00f0*/  LDC.64 R4, c[0x0][0x380] ;  /* 0x0000e000ff047b82 */ /* 0x000ea20000000a00 */
[----:B-1----:R-:W-:Y:S01]  /*0100*/  ULEA UR4, UR5, UR4, 0x18 ;  /* 0x0000000405047291 */ /* 0x002fe2000f8ec0ff */
[C---:B0-----:R-:W-:Y:S02]  /*0110*/  SHF.L.U32 R8, R3.reuse, 0x2, RZ ;  /* 0x0000000203087819 */ /* 0x041fe400000006ff */
[C---:B------:R-:W-:Y:S02]  /*0120*/  ISETP.GE.U32.AND P0, PT, R3.reuse, UR6, PT ;  /* 0x0000000603007c0c */ /* 0x040fe4000bf06070 */
[----:B------:R-:W-:Y:S02]  /*0130*/  LOP3.LUT R8, R8, 0x7c, RZ, 0xc0, !PT ;  /* 0x0000007c08087812 */ /* 0x000fe400078ec0ff */
[----:B------:R-:W-:Y:S01]  /*0140*/  LEA.HI R10, R3, UR4, RZ, 0x1d ;  /* 0x00000004030a7c11 */ /* 0x000fe2000f8fe8ff */
[----:B---3--:R-:W-:-:S04]  /*0150*/  IMAD R7, R7, UR7, RZ ;  /* 0x0000000707077c24 */ /* 0x008fc8000f8e02ff */
[----:B--2---:R-:W-:-:S07]  /*0160*/  IMAD.WIDE R4, R7, 0x4, R4 ;  /* 0x0000000407047825 */ /* 0x004fce00078e0204 */
.L_x_32:
[----:B------:R-:W0:Y:S01]  /*0170*/  LDCU UR5, c[0x0][0x3a8] ;  /* 0x00007500ff0577ac */ /* 0x000e220008000800 */
[----:B------:R-:W-:Y:S01]  /*0180*/  BSSY.RECONVERGENT B0, `(.L_x_29) ;  /* 0x0000012000007945 */ /* 0x000fe20003800200 */
[----:B------:R-:W-:Y:S02]  /*0190*/  MOV R11, RZ ;  /* 0x000000ff000b7202 */ /* 0x000fe40000000f00 */
[----:B0-----:R-:W-:-:S13]  /*01a0*/  ISETP.GE.AND P1, PT, R3, UR5, PT ;  /* 0x0000000503007c0c */ /* 0x001fda000bf26270 */
[----:B------:R-:W-:Y:S05]  /*01b0*/  @P1 BRA `(.L_x_30) ;  /* 0x0000000000381947 */ /* 0x000fea0003800000 */
[----:B------:R-:W0:Y:S01]  /*01c0*/  LDC.64 R6, c[0x0][0x388] ;  /* 0x0000e200ff067b82 */ /* 0x000e220000000a00 */
[----:B------:R-:W-:Y:S02]  /*01d0*/  IMAD R13, R9, UR5, RZ ;  /* 0x00000005090d7c24 */ /* 0x000fe4000f8e02ff */
[----:B------:R-:W-:Y:S01]  /*01e0*/  HFMA2 R11, -RZ, RZ, 0, 0 ;  /* 0x00000000ff0b7431 */ /* 0x000fe200000001ff */
[----:B------:R-:W-:Y:S01]  /*01f0*/  MOV R17, R3 ;  /* 0x0000000300117202 */ /* 0x000fe20000000f00 */
[----:B0-----:R-:W-:-:S07]  /*0200*/  IMAD.WIDE R6, R13, 0x4, R6 ;  /* 0x000000040d067825 */ /* 0x001fce00078e0206 */
.L_x_31:
[----:B------:R-:W-:-:S04]  /*0210*/  IMAD.WIDE R12, R17, 0x4, R4 ;  /* 0x00000004110c7825 */ /* 0x000fc800078e0204 */
[C---:B------:R-:W-:Y:S02]  /*0220*/  IMAD.WIDE R14, R17.reuse, 0x4, R6 ;  /* 0x00000004110e7825 */ /* 0x040fe400078e0206 */
[----:B------:R-:W2:Y:S04]  /*0230*/  LDG.E R12, desc[UR8][R12.64] ;  /* 0x000000080c0c7981 */ /* 0x000ea8000c1e1900 */
[----:B------:R-:W2:Y:S01]  /*0240*/  LDG.E R15, desc[UR8][R14.64] ;  /* 0x000000080e0f7981 */ /* 0x000ea2000c1e1900 */
[----:B------:R-:W-:-:S04]  /*0250*/  IADD3 R17, PT, PT, R17, UR10, RZ ;  /* 0x0000000a11117c10 */ /* 0x000fc8000fffe0ff */
[----:B------:R-:W-:Y:S01]  /*0260*/  ISETP.GE.AND P1, PT, R17, UR5, PT ;  /* 0x0000000511007c0c */ /* 0x000fe2000bf26270 */
[----:B--2---:R-:W-:-:S04]  /*0270*/  FADD R16, R12, -R15 ;  /* 0x8000000f0c107221 */ /* 0x004fc80000000000 */
[----:B------:R-:W-:-:S08]  /*0280*/  FFMA R11, R16, R16, R11 ;  /* 0x00000010100b7223 */ /* 0x000fd0000000000b */
[----:B------:R-:W-:Y:S05]  /*0290*/  @!P1 BRA `(.L_x_31) ;  /* 0xfffffffc00dc9947 */ /* 0x000fea000383ffff */
.L_x_30:
[----:B------:R-:W-:Y:S05]  /*02a0*/  BSYNC.RECONVERGENT B0 ;  /* 0x0000000000007941 */ /* 0x000fea0003800200 */
.L_x_29:
[----:B------:R-:W0:Y:S01]  /*02b0*/  SHFL.BFLY PT, R6, R11, 0x10, 0x1f ;  /* 0x0e001f000b067f89 */ /* 0x000e2200000e0000 */
[----:B------:R-:W-:Y:S01]  /*02c0*/  BAR.SYNC.DEFER_BLOCKING 0x0 ;  /* 0x0000000000007b1d */ /* 0x000fe20000010000 */
[----:B------:R-:W-:-:S05]  /*02d0*/  LOP3.LUT P1, RZ, R3, 0x1f, RZ, 0xc0, !PT ;  /* 0x0000001f03ff7812 */ /* 0x000fca000782c0ff */
[----:B------:R-:W1:Y:S01]  /*02e0*/  LDCU UR5, c[0x0][0x3ac] ;  /* 0x00007580ff0577ac */ /* 0x000e620008000800 */
        /* <DEDUP_REMOVED lines=24> */
[C---:B------:R-:W-:Y:S02]  /*0470*/  SEL R2, R9.reuse, R2, !P1 ;  /* 0x0000000209027207 */ /* 0x040fe40004800000 */
[----:B------:R-:W-:Y:S02]  /*0480*/  IADD3 R9, PT, PT, R9, 0x1, RZ ;  /* 0x0000000109097810 */ /* 0x000fe40007ffe0ff */
[----:B------:R-:W-:Y:S02]  /*0490*/  FSEL R0, R15, R0, !P1 ;  /* 0x000000000f007208 */ /* 0x000fe40004800000 */
[----:B-1----:R-:W-:-:S13]  /*04a0*/  ISETP.NE.AND P2, PT, R9, UR5, PT ;  /* 0x0000000509007c0c */ /* 0x002fda000bf45270 */
[----:B------:R-:W-:Y:S05]  /*04b0*/  @P2 BRA `(.L_x_32) ;  /* 0xfffffffc002c2947 */ /* 0x000fea000383ffff */
.L_x_28:
        /* <DEDUP_REMOVED lines=13> */
[----:B-1----:R-:W-:Y:S05]  /*0590*/  CALL.REL.NOINC `($__internal_2_$__cuda_sm20_sqrt_rn_f32_slowpath) ;  /* 0x0000000000387944 */ /* 0x002fea0003c00000 */
[----:B------:R-:W-:Y:S05]  /*05a0*/  BRA `(.L_x_35) ;  /* 0x0000000000107947 */ /* 0x000fea0003800000 */
.L_x_34:
[C---:B------:R-:W-:Y:S01]  /*05b0*/  FMUL.FTZ R9, R7.reuse, R0 ;  /* 0x0000000007097220 */ /* 0x040fe20000410000 */
[----:B-1----:R-:W-:-:S03]  /*05c0*/  FMUL.FTZ R4, R7, 0.5 ;  /* 0x3f00000007047820 */ /* 0x002fc60000410000 */
[----:B------:R-:W-:-:S04]  /*05d0*/  FFMA R0, -R9, R9, R0 ;  /* 0x0000000909007223 */ /* 0x000fc80000000100 */
[----:B------:R-:W-:-:S07]  /*05e0*/  FFMA R9, R0, R4, R9 ;  /* 0x0000000400097223 */ /* 0x000fce0000000009 */
.L_x_35:
[----:B------:R-:W-:Y:S05]  /*05f0*/  BSYNC.RECONVERGENT B0 ;  /* 0x0000000000007941 */ /* 0x000fea0003800200 */
.L_x_33:
[----:B------:R-:W0:Y:S01]  /*0600*/  LDC.64 R4, c[0x0][0x398] ;  /* 0x0000e600ff047b82 */ /* 0x000e220000000a00 */
[----:B------:R-:W-:-:S07]  /*0610*/  MOV R11, 0x1 ;  /* 0x00000001000b7802 */ /* 0x000fce0000000f00 */
[----:B------:R-:W1:Y:S01]  /*0620*/  LDC.64 R6, c[0x0][0x3a0] ;  /* 0x0000e800ff067b82 */ /* 0x000e620000000a00 */
[----:B0-----:R-:W-:-:S05]  /*0630*/  IMAD.WIDE.U32 R4, R3, 0x4, R4 ;  /* 0x0000000403047825 */ /* 0x001fca00078e0004 */
[----:B------:R-:W-:Y:S01]  /*0640*/  STG.E desc[UR8][R4.64], R9 ;  /* 0x0000000904007986 */ /* 0x000fe2000c101908 */
[----:B-1----:R-:W-:-:S05]  /*0650*/  IMAD.WIDE R2, R2, 0x4, R6 ;  /* 0x0000000402027825 */ /* 0x002fca00078e0206 */
[----:B------:R-:W-:Y:S01]  /*0660*/  REDG.E.ADD.STRONG.GPU desc[UR8][R2.64], R11 ;  /* 0x0000000b0200798e */ /* 0x000fe2000c12e108 */
[----:B------:R-:W-:Y:S05]  /*0670*/  EXIT ;  /* 0x000000000000794d */ /* 0x000fea0003800000 */
        .weak           $__internal_2_$__cuda_sm20_sqrt_rn_f32_slowpath
        .type           $__internal_2_$__cuda_sm20_sqrt_rn_f32_slowpath,@function
        .size           $__internal_2_$__cuda_sm20_sqrt_rn_f32_slowpath,(.L_x_45 - $__internal_2_$__cuda_sm20_sqrt_rn_f32_slowpath)
$__internal_2_$__cuda_sm20_sqrt_rn_f32_slowpath:
        /* <DEDUP_REMOVED lines=19> */
.L_x_36:
[----:B------:R-:W-:Y:S01]  /*07b0*/  HFMA2 R5, -RZ, RZ, 0, 0 ;  /* 0x00000000ff057431 */ /* 0x000fe200000001ff */
[----:B------:R-:W-:Y:S02]  /*07c0*/  MOV R9, R4 ;  /* 0x0000000400097202 */ /* 0x000fe40000000f00 */
[----:B------:R-:W-:-:S04]  /*07d0*/  MOV R4, R10 ;  /* 0x0000000a00047202 */ /* 0x000fc80000000f00 */
[----:B------:R-:W-:Y:S05]  /*07e0*/  RET.REL.NODEC R4 `(_Z27calClustersDistPackedkernelIfLi1EEvPKT_S2_PiPfS3_ii) ;  /* 0xfffffff804047950 */ /* 0x000fea0003c3ffff */
.L_x_37:
        /* <DEDUP_REMOVED lines=9> */
.L_x_45:


//--------------------- .text._Z11vec1DReduceI5SumOpEvPfS1_i --------------------------
	.section	.text._Z11vec1DReduceI5SumOpEvPfS1_i,"ax",@progbits
	.align	128
        .global         _Z11vec1DReduceI5SumOpEvPfS1_i
        .type           _Z11vec1DReduceI5SumOpEvPfS1_i,@function
        .size           _Z11vec1DReduceI5SumOpEvPfS1_i,(.L_x_50 - _Z11vec1DReduceI5SumOpEvPfS1_i)
        .other          _Z11vec1DReduceI5SumOpEvPfS1_i,@"STO_CUDA_ENTRY STV_DEFAULT"
_Z11vec1DReduceI5SumOpEvPfS1_i:
.text._Z11vec1DReduceI5SumOpEvPfS1_i:
[----:B------:R-:W-:Y:S01]  /*0000*/  LDC R1, c[0x0][0x37c] ;  /* 0x0000df00ff017b82 */ /* 0x000fe20000000800 */
[----:B------:R-:W0:Y:S01]  /*0010*/  S2R R0, SR_CTAID.X ;  /* 0x0000000000007919 */ /* 0x000e220000002500 */
[----:B------:R-:W0:Y:S01]  /*0020*/  LDCU UR5, c[0x0][0x360] ;  /* 0x00006c00ff0577ac */ /* 0x000e220008000800 */
[----:B------:R-:W-:Y:S01]  /*0030*/  BSSY.RECONVERGENT B0, `(.L_x_38) ;  /* 0x0000012000007945 */ /* 0x000fe20003800200 */
[----:B------:R-:W-:Y:S01]  /*0040*/  HFMA2 R8, -RZ, RZ, 0, 0 ;  /* 0x00000000ff087431 */ /* 0x000fe200000001ff */
[----:B------:R-:W0:Y:S01]  /*0050*/  S2R R3, SR_TID.X ;  /* 0x0000000000037919 */ /* 0x000e220000002100 */
[----:B------:R-:W1:Y:S01]  /*0060*/  LDCU UR8, c[0x0][0x390] ;  /* 0x00007200ff0877ac */ /* 0x000e620008000800 */
[----:B------:R-:W2:Y:S01]  /*0070*/  LDCU.64 UR6, c[0x0][0x358] ;  /* 0x00006b00ff0677ac */ /* 0x000ea20008000a00 */
[----:B0-----:R-:W-:-:S05]  /*0080*/  IMAD R2, R0, UR5, R3 ;  /* 0x0000000500027c24 */ /* 0x001fca000f8e0203 */
[----:B-1----:R-:W-:-:S13]  /*0090*/  ISETP.GE.AND P0, PT, R2, UR8, PT ;  /* 0x0000000802007c0c */ /* 0x002fda000bf06270 */
[----:B--2---:R-:W-:Y:S05]  /*00a0*/  @P0 BRA `(.L_x_39) ;  /* 0x0000000000280947 */ /* 0x004fea0003800000 */
[----:B------:R-:W0:Y:S01]  /*00b0*/  LDC R9, c[0x0][0x370] ;  /* 0x0000dc00ff097b82 */ /* 0x000e220000000800 */
[----:B------:R-:W-:-:S07]  /*00c0*/  MOV R8, RZ ;  /* 0x000000ff00087202 */ /* 0x000fce0000000f00 */
[----:B------:R-:W1:Y:S01]  /*00d0*/  LDC.64 R6, c[0x0][0x380] ;  /* 0x0000e000ff067b82 */ /* 0x000e620000000a00 */
[----:B0-----:R-:W-:-:S07]  /*00e0*/  IMAD R9, R9, UR5, RZ ;  /* 0x0000000509097c24 */ /* 0x001fce000f8e02ff */
.L_x_40:
[----:B-1----:R-:W-:-:S06]  /*00f0*/  IMAD.WIDE R4, R2, 0x4, R6 ;  /* 0x0000000402047825 */ /* 0x002fcc00078e0206 */
[----:B------:R-:W2:Y:S01]  /*0100*/  LDG.E R5, desc[UR6][R4.64] ;  /* 0x0000000604057981 */ /* 0x000ea2000c1e1900 */
[----:B------:R-:W-:-:S04]  /*0110*/  IADD3 R2, PT, PT, R9, R2, RZ ;  /* 0x0000000209027210 */ /* 0x000fc80007ffe0ff */
[----:B------:R-:W-:Y:S01]  /*0120*/  ISETP.GE.AND P0, PT, R2, UR8, PT ;  /* 0x0000000802007c0c */ /* 0x000fe2000bf06270 */
[----:B--2---:R-:W-:-:S12]  /*0130*/  FADD R8, R5, R8 ;  /* 0x0000000805087221 */ /* 0x004fd80000000000 */
[----:B------:R-:W-:Y:S05]  /*0140*/  @!P0 BRA `(.L_x_40) ;  /* 0xfffffffc00e88947 */ /* 0x000fea000383ffff */
.L_x_39:
[----:B------:R-:W-:Y:S05]  /*0150*/  BSYNC.RECONVERGENT B0 ;  /* 0x0000000000007941 */ /* 0x000fea0003800200 */
.L_x_38:
[----:B------:R-:W0:Y:S01]  /*0160*/  SHFL.BFLY PT, R5, R8, 0x10, 0x1f ;  /* 0x0e001f0008057f89 */ /* 0x000e2200000e0000 */
[----:B------:R-:W-:Y:S01]  /*0170*/  USHF.R.U32.HI UR4, URZ, 0x5, UR5 ;  /* 0x00000005ff047899 */ /* 0x000fe20008011605 */
[----:B------:R-:W-:Y:S05]  /*0180*/  BAR.SYNC.DEFER_BLOCKING 0x0 ;  /* 0x0000000000007b1d */ /* 0x000fea0000010000 */
[----:B------:R-:W-:-:S13]  /*0190*/  ISETP.GE.U32.AND P1, PT, R3, UR4, PT ;  /* 0x0000000403007c0c */ /* 0x000fda000bf26070 */
[----:B------:R-:W1:Y:S01]  /*01a0*/  @!P1 S2R R11, SR_CgaCtaId ;  /* 0x00000000000b9919 */ /* 0x000e620000008800 */
[----:B0-----:R-:W-:-:S05]  /*01b0*/  FADD R5, R5, R8 ;  /* 0x0000000805057221 */ /* 0x001fca0000000000 */
[----:B------:R-:W0:Y:S02]  /*01c0*/  SHFL.BFLY PT, R2, R5, 0x8, 0x1f ;  /* 0x0d001f0005027f89 */ /* 0x000e2400000e0000 */
[----:B0-----:R-:W-:Y:S01]  /*01d0*/  FADD R4, R5, R2 ;  /* 0x0000000205047221 */ /* 0x001fe20000000000 */
[----:B------:R-:W-:-:S04]  /*01e0*/  LOP3.LUT P0, R2, R3, 0x1f, RZ, 0xc0, !PT ;  /* 0x0000001f03027812 */ /* 0x000fc8000780c0ff */
[----:B------:R-:W0:Y:S09]  /*01f0*/  SHFL.BFLY PT, R7, R4, 0x4, 0x1f ;  /* 0x0c801f0004077f89 */ /* 0x000e3200000e0000 */
[----:B------:R-:W2:Y:S01]  /*0200*/  @!P0 S2R R9, SR_CgaCtaId ;  /* 0x0000000000098919 */ /* 0x000ea20000008800 */
[----:B------:R-:W-:Y:S01]  /*0210*/  @!P0 MOV R8, 0x400 ;  /* 0x0000040000088802 */ /* 0x000fe20000000f00 */
[----:B0-----:R-:W-:Y:S01]  /*0220*/  FADD R7, R4, R7 ;  /* 0x0000000704077221 */ /* 0x001fe20000000000 */
[----:B------:R-:W-:-:S04]  /*0230*/  @!P1 MOV R4, 0x400 ;  /* 0x0000040000049802 */ /* 0x000fc80000000f00 */
[----:B------:R-:W0:Y:S01]  /*0240*/  SHFL.BFLY PT, R6, R7, 0x2, 0x1f ;  /* 0x0c401f0007067f89 */ /* 0x000e2200000e0000 */
[----:B-1----:R-:W-:-:S04]  /*0250*/  @!P1 LEA R11, R11, R4, 0x18 ;  /* 0x000000040b0b9211 */ /* 0x002fc800078ec0ff */
[----:B------:R-:W-:Y:S02]  /*0260*/  @!P1 LEA R4, R2, R11, 0x2 ;  /* 0x0000000b02049211 */ /* 0x000fe400078e10ff */
[----:B------:R-:W-:Y:S02]  /*0270*/  MOV R2, RZ ;  /* 0x000000ff00027202 */ /* 0x000fe40000000f00 */
[----:B--2---:R-:W-:-:S04]  /*0280*/  @!P0 LEA R8, R9, R8, 0x18 ;  /* 0x0000000809088211 */ /* 0x004fc800078ec0ff */
[----:B------:R-:W-:Y:S01]  /*0290*/  @!P0 LEA.HI R8, R3, R8, RZ, 0x1d ;  /* 0x0000000803088211 */ /* 0x000fe200078fe8ff */
[----:B0-----:R-:W-:-:S05]  /*02a0*/  FADD R6, R7, R6 ;  /* 0x0000000607067221 */ /* 0x001fca0000000000 */
[----:B------:R-:W0:Y:S02]  /*02b0*/  SHFL.BFLY PT, R5, R6, 0x1, 0x1f ;  /* 0x0c201f0006057f89 */ /* 0x000e2400000e0000 */
[----:B0-----:R-:W-:-:S05]  /*02c0*/  FADD R9, R6, R5 ;  /* 0x0000000506097221 */ /* 0x001fca0000000000 */
[----:B------:R-:W-:Y:S01]  /*02d0*/  @!P0 STS [R8], R9 ;  /* 0x0000000908008388 */ /* 0x000fe20000000800 */
[----:B------:R-:W-:Y:S01]  /*02e0*/  BAR.SYNC.DEFER_BLOCKING 0x0 ;  /* 0x0000000000007b1d */ /* 0x000fe20000010000 */
[----:B------:R-:W-:-:S05]  /*02f0*/  ISETP.NE.AND P0, PT, R3, RZ, PT ;  /* 0x000000ff0300720c */ /* 0x000fca0003f05270 */
[----:B------:R-:W0:Y:S04]  /*0300*/  @!P1 LDS R2, [R4] ;  /* 0x0000000004029984 */ /* 0x000e280000000800 */
        /* <DEDUP_REMOVED lines=8> */
[----:B------:R0:W1:Y:S01]  /*0390*/  SHFL.BFLY PT, R9, R10, 0x1, 0x1f ;  /* 0x0c201f000a097f89 */ /* 0x00006200000e0000 */
[----:B------:R-:W-:Y:S05]  /*03a0*/  @P0 EXIT ;  /* 0x000000000000094d */ /* 0x000fea0003800000 */
[----:B------:R-:W2:Y:S01]  /*03b0*/  LDC.64 R2, c[0x0][0x388] ;  /* 0x0000e200ff027b82 */ /* 0x000ea20000000a00 */
[----:B-1----:R-:W-:Y:S01]  /*03c0*/  FADD R9, R10, R9 ;  /* 0x000000090a097221 */ /* 0x002fe20000000000 */
[----:B--2---:R-:W-:-:S05]  /*03d0*/  IMAD.WIDE.U32 R2, R0, 0x4, R2 ;  /* 0x0000000400027825 */ /* 0x004fca00078e0002 */
[----:B------:R-:W-:Y:S01]  /*03e0*/  STG.E desc[UR6][R2.64], R9 ;  /* 0x0000000902007986 */ /* 0x000fe2000c101906 */
[----:B------:R-:W-:Y:S05]  /*03f0*/  EXIT ;  /* 0x000000000000794d */ /* 0x000fea0003800000 */
.L_x_41:
        /* <DEDUP_REMOVED lines=16> */
.L_x_50:


//--------------------- .text._Z6initV2IiEvPT_S0_i --------------------------
	.section	.text._Z6initV2IiEvPT_S0_i,"ax",@progbits
	.align	128
        .global         _Z6initV2IiEvPT_S0_i
        .type           _Z6initV2IiEvPT_S0_i,@function
        .size           _Z6initV2IiEvPT_S0_i,(.L_x_51 - _Z6initV2IiEvPT_S0_i)
        .other          _Z6initV2IiEvPT_S0_i,@"STO_CUDA_ENTRY STV_DEFAULT"
_Z6initV2IiEvPT_S0_i:
.text._Z6initV2IiEvPT_S0_i:
        /* <DEDUP_REMOVED lines=14> */
.L_x_42:
        /* <DEDUP_REMOVED lines=10> */
.L_x_51:


//--------------------- .nv.shared.reserved.0     --------------------------
	.section	.nv.shared.reserved.0,"aw",@nobits
	.weak		__nv_reservedSMEM_offset_0_alias
	.size		__nv_reservedSMEM_offset_0_alias, 0, 64
	.other		__nv_reservedSMEM_offset_0_alias,@"STO_CUDA_RESERVED_SHARED STV_DEFAULT"
__nv_reservedSMEM_offset_0_alias:
	.zero		0
	.zero		64


//--------------------- .nv.shared._Z27calClustersDistPackedkernelIfLi4EEvPKT_S2_PiPfS3_ii --------------------------
	.section	.nv.shared._Z27calClustersDistPackedkernelIfLi4EEvPKT_S2_PiPfS3_ii,"aw",@nobits
	.sectionflags	@""
	.align	4
.nv.shared._Z27calClustersDistPackedkernelIfLi4EEvPKT_S2_PiPfS3_ii:
	.zero		1152


//--------------------- .nv.shared._Z27calClustersDistPackedkernelIfLi1EEvPKT_S2_PiPfS3_ii --------------------------
	.section	.nv.shared._Z27calClustersDistPackedkernelIfLi1EEvPKT_S2_PiPfS3_ii,"aw",@nobits
	.sectionflags	@""
	.align	4
.nv.shared._Z27calClustersDistPackedkernelIfLi1EEvPKT_S2_PiPfS3_ii:
	.zero		1152


//--------------------- .nv.shared._Z11vec1DReduceI5SumOpEvPfS1_i --------------------------
	.section	.nv.shared._Z11vec1DReduceI5SumOpEvPfS1_i,"aw",@nobits
	.sectionflags	@""
	.align	4
.nv.shared._Z11vec1DReduceI5SumOpEvPfS1_i:
	.zero		1152


//--------------------- .nv.constant0._Z6updateIfEvPKT_PS0_PiS4_ii --------------------------
	.section	.nv.constant0._Z6updateIfEvPKT_PS0_PiS4_ii,"a",@progbits
	.sectionflags	@""
	.align	4
.nv.constant0._Z6updateIfEvPKT_PS0_PiS4_ii:
	.zero		936


//--------------------- .nv.constant0._Z6initV2IfEvPT_S0_i --------------------------
	.section	.nv.constant0._Z6initV2IfEvPT_S0_i,"a",@progbits
	.sectionflags	@""
	.align	4
.nv.constant0._Z6initV2IfEvPT_S0_i:
	.zero		912


//--------------------- .nv.constant0._Z27calClustersDistPackedkernelIfLi4EEvPKT_S2_PiPfS3_ii --------------------------
	.section	.nv.constant0._Z27calClustersDistPackedkernelIfLi4EEvPKT_S2_PiPfS3_ii,"a",@progbits
	.sectionflags	@""
	.align	4
.nv.constant0._Z27calClustersDistPackedkernelIfLi4EEvPKT_S2_PiPfS3_ii:
	.zero		944


//--------------------- .nv.constant0._Z27calClustersDistPackedkernelIfLi1EEvPKT_S2_PiPfS3_ii --------------------------
	.section	.nv.constant0._Z27calClustersDistPackedkernelIfLi1EEvPKT_S2_PiPfS3_ii,"a",@progbits
	.sectionflags	@""
	.align	4
.nv.constant0._Z27calClustersDistPackedkernelIfLi1EEvPKT_S2_PiPfS3_ii:
	.zero		944


//--------------------- .nv.constant0._Z11vec1DReduceI5SumOpEvPfS1_i --------------------------
	.section	.nv.constant0._Z11vec1DReduceI5SumOpEvPfS1_i,"a",@progbits
	.sectionflags	@""
	.align	4
.nv.constant0._Z11vec1DReduceI5SumOpEvPfS1_i:
	.zero		916


//--------------------- .nv.constant0._Z6initV2IiEvPT_S0_i --------------------------
	.section	.nv.constant0._Z6initV2IiEvPT_S0_i,"a",@progbits
	.sectionflags	@""
	.align	4
.nv.constant0._Z6initV2IiEvPT_S0_i:
	.zero		912


//--------------------- SYMBOLS --------------------------

	.type		.nv.reservedSmem.offset0,@object
	.size		.nv.reservedSmem.offset0,0x4
	.type		.nv.reservedSmem.cap,@object
	.size		.nv.reservedSmem.cap,0x4
